//
// Generated by NVIDIA NVVM Compiler
//
// Compiler Build ID: CL-36424714
// Cuda compilation tools, release 13.0, V13.0.88
// Based on NVVM 20.0.0
//

.version 9.0
.target sm_100
.address_size 64

	// .globl	back_substitution

.visible .entry back_substitution(
	.param .u64 .ptr .align 1 back_substitution_param_0,
	.param .u64 .ptr .align 1 back_substitution_param_1,
	.param .u32 back_substitution_param_2,
	.param .u32 back_substitution_param_3,
	.param .u32 back_substitution_param_4
)
{
	.reg .pred 	%p<59>;
	.reg .b32 	%r<182>;
	.reg .b32 	%f<197>;
	.reg .b64 	%rd<59>;

	ld.param.u64 	%rd6, [back_substitution_param_0];
	ld.param.u64 	%rd7, [back_substitution_param_1];
	ld.param.u32 	%r158, [back_substitution_param_2];
	ld.param.u32 	%r63, [back_substitution_param_3];
	ld.param.u32 	%r64, [back_substitution_param_4];
	mov.u32 	%r65, %ctaid.y;
	mov.u32 	%r66, %ntid.y;
	mov.u32 	%r67, %tid.y;
	mad.lo.s32 	%r68, %r65, %r66, %r67;
	mov.u32 	%r69, %ctaid.x;
	mov.u32 	%r70, %ntid.x;
	mov.u32 	%r71, %tid.x;
	mov.u32 	%r72, %nctaid.x;
	mad.lo.s32 	%r73, %r68, %r72, %r69;
	mad.lo.s32 	%r1, %r73, %r70, %r71;
	setp.ge.s32 	%p1, %r1, %r64;
	@%p1 bra 	$L__BB0_38;
	cvta.to.global.u64 	%rd8, %rd6;
	cvta.to.global.u64 	%rd9, %rd7;
	mul.lo.s32 	%r74, %r1, %r158;
	mul.lo.s32 	%r75, %r74, %r63;
	mul.wide.s32 	%rd10, %r75, 4;
	add.s64 	%rd1, %rd8, %rd10;
	mul.wide.s32 	%rd11, %r74, 4;
	add.s64 	%rd2, %rd9, %rd11;
	setp.lt.s32 	%p2, %r158, 1;
	@%p2 bra 	$L__BB0_38;
	add.s32 	%r2, %r63, -2;
	setp.lt.s32 	%p3, %r63, 2;
	@%p3 bra 	$L__BB0_33;
	add.s32 	%r85, %r63, -1;
	add.s32 	%r86, %r63, 15;
	and.b32  	%r87, %r86, 15;
	add.s32 	%r3, %r87, -1;
	add.s32 	%r88, %r63, 7;
	and.b32  	%r89, %r88, 7;
	add.s32 	%r4, %r89, -1;
	add.s32 	%r5, %r63, -3;
	and.b32  	%r6, %r85, 15;
	and.b32  	%r7, %r86, 7;
	and.b32  	%r8, %r88, 3;
	and.b32  	%r90, %r85, -16;
	neg.s32 	%r9, %r90;
$L__BB0_4:
	mov.u32 	%r10, %r158;
	setp.lt.u32 	%p8, %r2, 15;
	add.s32 	%r158, %r10, -1;
	mul.lo.s32 	%r12, %r158, %r63;
	mov.u32 	%r177, %r2;
	mov.u32 	%r173, %r2;
	@%p8 bra 	$L__BB0_8;
	mul.lo.s32 	%r160, %r63, %r10;
	mov.u32 	%r159, %r9;
	mov.u32 	%r161, %r63;
	mov.u32 	%r177, %r2;
$L__BB0_6:
	.pragma "nounroll";
	add.s32 	%r92, %r161, -2;
	add.s32 	%r93, %r160, -2;
	mul.wide.s32 	%rd32, %r93, 4;
	add.s64 	%rd33, %rd1, %rd32;
	ld.global.f32 	%f30, [%rd33];
	abs.f32 	%f31, %f30;
	setp.gt.f32 	%p9, %f31, 0f322BCC77;
	selp.b32 	%r94, %r92, %r177, %p9;
	ld.global.f32 	%f32, [%rd33+-4];
	abs.f32 	%f33, %f32;
	setp.gt.f32 	%p10, %f33, 0f322BCC77;
	add.s32 	%r95, %r161, -3;
	selp.b32 	%r96, %r95, %r94, %p10;
	ld.global.f32 	%f34, [%rd33+-8];
	abs.f32 	%f35, %f34;
	setp.gt.f32 	%p11, %f35, 0f322BCC77;
	add.s32 	%r97, %r161, -4;
	selp.b32 	%r98, %r97, %r96, %p11;
	ld.global.f32 	%f36, [%rd33+-12];
	abs.f32 	%f37, %f36;
	setp.gt.f32 	%p12, %f37, 0f322BCC77;
	add.s32 	%r99, %r161, -5;
	selp.b32 	%r100, %r99, %r98, %p12;
	ld.global.f32 	%f38, [%rd33+-16];
	abs.f32 	%f39, %f38;
	setp.gt.f32 	%p13, %f39, 0f322BCC77;
	add.s32 	%r101, %r161, -6;
	selp.b32 	%r102, %r101, %r100, %p13;
	ld.global.f32 	%f40, [%rd33+-20];
	abs.f32 	%f41, %f40;
	setp.gt.f32 	%p14, %f41, 0f322BCC77;
	add.s32 	%r103, %r161, -7;
	selp.b32 	%r104, %r103, %r102, %p14;
	ld.global.f32 	%f42, [%rd33+-24];
	abs.f32 	%f43, %f42;
	setp.gt.f32 	%p15, %f43, 0f322BCC77;
	add.s32 	%r105, %r161, -8;
	selp.b32 	%r106, %r105, %r104, %p15;
	ld.global.f32 	%f44, [%rd33+-28];
	abs.f32 	%f45, %f44;
	setp.gt.f32 	%p16, %f45, 0f322BCC77;
	add.s32 	%r107, %r161, -9;
	selp.b32 	%r108, %r107, %r106, %p16;
	ld.global.f32 	%f46, [%rd33+-32];
	abs.f32 	%f47, %f46;
	setp.gt.f32 	%p17, %f47, 0f322BCC77;
	add.s32 	%r109, %r161, -10;
	selp.b32 	%r110, %r109, %r108, %p17;
	ld.global.f32 	%f48, [%rd33+-36];
	abs.f32 	%f49, %f48;
	setp.gt.f32 	%p18, %f49, 0f322BCC77;
	add.s32 	%r111, %r161, -11;
	selp.b32 	%r112, %r111, %r110, %p18;
	ld.global.f32 	%f50, [%rd33+-40];
	abs.f32 	%f51, %f50;
	setp.gt.f32 	%p19, %f51, 0f322BCC77;
	add.s32 	%r113, %r161, -12;
	selp.b32 	%r114, %r113, %r112, %p19;
	ld.global.f32 	%f52, [%rd33+-44];
	abs.f32 	%f53, %f52;
	setp.gt.f32 	%p20, %f53, 0f322BCC77;
	add.s32 	%r115, %r161, -13;
	selp.b32 	%r116, %r115, %r114, %p20;
	ld.global.f32 	%f54, [%rd33+-48];
	abs.f32 	%f55, %f54;
	setp.gt.f32 	%p21, %f55, 0f322BCC77;
	add.s32 	%r117, %r161, -14;
	selp.b32 	%r118, %r117, %r116, %p21;
	ld.global.f32 	%f56, [%rd33+-52];
	abs.f32 	%f57, %f56;
	setp.gt.f32 	%p22, %f57, 0f322BCC77;
	add.s32 	%r119, %r161, -15;
	selp.b32 	%r120, %r119, %r118, %p22;
	ld.global.f32 	%f58, [%rd33+-56];
	abs.f32 	%f59, %f58;
	setp.gt.f32 	%p23, %f59, 0f322BCC77;
	add.s32 	%r19, %r161, -16;
	selp.b32 	%r121, %r19, %r120, %p23;
	ld.global.f32 	%f60, [%rd33+-60];
	abs.f32 	%f61, %f60;
	setp.gt.f32 	%p24, %f61, 0f322BCC77;
	add.s32 	%r122, %r161, -17;
	selp.b32 	%r177, %r122, %r121, %p24;
	add.s32 	%r160, %r160, -16;
	add.s32 	%r159, %r159, 16;
	setp.eq.s32 	%p25, %r159, 0;
	mov.u32 	%r161, %r19;
	@%p25 bra 	$L__BB0_7;
	bra.uni 	$L__BB0_6;
$L__BB0_7:
	add.s32 	%r173, %r19, -2;
$L__BB0_8:
	setp.eq.s32 	%p26, %r6, 0;
	@%p26 bra 	$L__BB0_18;
	setp.lt.u32 	%p27, %r3, 7;
	@%p27 bra 	$L__BB0_11;
	add.s32 	%r124, %r173, %r12;
	mul.wide.s32 	%rd34, %r124, 4;
	add.s64 	%rd35, %rd1, %rd34;
	ld.global.f32 	%f62, [%rd35];
	abs.f32 	%f63, %f62;
	setp.gt.f32 	%p28, %f63, 0f322BCC77;
	selp.b32 	%r125, %r173, %r177, %p28;
	add.s32 	%r126, %r173, -1;
	ld.global.f32 	%f64, [%rd35+-4];
	abs.f32 	%f65, %f64;
	setp.gt.f32 	%p29, %f65, 0f322BCC77;
	selp.b32 	%r127, %r126, %r125, %p29;
	add.s32 	%r128, %r173, -2;
	ld.global.f32 	%f66, [%rd35+-8];
	abs.f32 	%f67, %f66;
	setp.gt.f32 	%p30, %f67, 0f322BCC77;
	selp.b32 	%r129, %r128, %r127, %p30;
	add.s32 	%r130, %r173, -3;
	ld.global.f32 	%f68, [%rd35+-12];
	abs.f32 	%f69, %f68;
	setp.gt.f32 	%p31, %f69, 0f322BCC77;
	selp.b32 	%r131, %r130, %r129, %p31;
	add.s32 	%r132, %r173, -4;
	ld.global.f32 	%f70, [%rd35+-16];
	abs.f32 	%f71, %f70;
	setp.gt.f32 	%p32, %f71, 0f322BCC77;
	selp.b32 	%r133, %r132, %r131, %p32;
	add.s32 	%r134, %r173, -5;
	ld.global.f32 	%f72, [%rd35+-20];
	abs.f32 	%f73, %f72;
	setp.gt.f32 	%p33, %f73, 0f322BCC77;
	selp.b32 	%r135, %r134, %r133, %p33;
	add.s32 	%r136, %r173, -6;
	ld.global.f32 	%f74, [%rd35+-24];
	abs.f32 	%f75, %f74;
	setp.gt.f32 	%p34, %f75, 0f322BCC77;
	selp.b32 	%r137, %r136, %r135, %p34;
	add.s32 	%r138, %r173, -7;
	ld.global.f32 	%f76, [%rd35+-28];
	abs.f32 	%f77, %f76;
	setp.gt.f32 	%p35, %f77, 0f322BCC77;
	selp.b32 	%r177, %r138, %r137, %p35;
	add.s32 	%r173, %r173, -8;
$L__BB0_11:
	setp.eq.s32 	%p36, %r7, 0;
	@%p36 bra 	$L__BB0_18;
	setp.lt.u32 	%p37, %r4, 3;
	@%p37 bra 	$L__BB0_14;
	add.s32 	%r140, %r173, %r12;
	mul.wide.s32 	%rd36, %r140, 4;
	add.s64 	%rd37, %rd1, %rd36;
	ld.global.f32 	%f78, [%rd37];
	abs.f32 	%f79, %f78;
	setp.gt.f32 	%p38, %f79, 0f322BCC77;
	selp.b32 	%r141, %r173, %r177, %p38;
	add.s32 	%r142, %r173, -1;
	ld.global.f32 	%f80, [%rd37+-4];
	abs.f32 	%f81, %f80;
	setp.gt.f32 	%p39, %f81, 0f322BCC77;
	selp.b32 	%r143, %r142, %r141, %p39;
	add.s32 	%r144, %r173, -2;
	ld.global.f32 	%f82, [%rd37+-8];
	abs.f32 	%f83, %f82;
	setp.gt.f32 	%p40, %f83, 0f322BCC77;
	selp.b32 	%r145, %r144, %r143, %p40;
	add.s32 	%r146, %r173, -3;
	ld.global.f32 	%f84, [%rd37+-12];
	abs.f32 	%f85, %f84;
	setp.gt.f32 	%p41, %f85, 0f322BCC77;
	selp.b32 	%r177, %r146, %r145, %p41;
	add.s32 	%r173, %r173, -4;
$L__BB0_14:
	setp.eq.s32 	%p42, %r8, 0;
	@%p42 bra 	$L__BB0_18;
	setp.eq.s32 	%p43, %r8, 1;
	add.s32 	%r147, %r173, %r12;
	mul.wide.s32 	%rd38, %r147, 4;
	add.s64 	%rd5, %rd1, %rd38;
	ld.global.f32 	%f86, [%rd5];
	abs.f32 	%f87, %f86;
	setp.gt.f32 	%p44, %f87, 0f322BCC77;
	selp.b32 	%r177, %r173, %r177, %p44;
	@%p43 bra 	$L__BB0_18;
	setp.eq.s32 	%p45, %r8, 2;
	add.s32 	%r148, %r173, -1;
	ld.global.f32 	%f88, [%rd5+-4];
	abs.f32 	%f89, %f88;
	setp.gt.f32 	%p46, %f89, 0f322BCC77;
	selp.b32 	%r177, %r148, %r177, %p46;
	@%p45 bra 	$L__BB0_18;
	add.s32 	%r149, %r173, -2;
	ld.global.f32 	%f90, [%rd5+-8];
	abs.f32 	%f91, %f90;
	setp.gt.f32 	%p47, %f91, 0f322BCC77;
	selp.b32 	%r177, %r149, %r177, %p47;
$L__BB0_18:
	setp.gt.s32 	%p48, %r2, %r177;
	mov.f32 	%f190, 0f00000000;
	@%p48 bra 	$L__BB0_19;
	bra.uni 	$L__BB0_32;
$L__BB0_19:
	sub.s32 	%r26, %r2, %r177;
	sub.s32 	%r150, %r5, %r177;
	and.b32  	%r27, %r26, 15;
	setp.lt.u32 	%p49, %r150, 15;
	mov.f32 	%f190, 0f00000000;
	mov.u32 	%r165, %r2;
	@%p49 bra 	$L__BB0_22;
	and.b32  	%r28, %r26, -16;
	mov.b32 	%r164, 0;
	mov.f32 	%f190, 0f00000000;
	mov.u32 	%r165, %r2;
$L__BB0_21:
	.pragma "nounroll";
	add.s32 	%r152, %r165, %r12;
	mul.wide.s32 	%rd39, %r152, 4;
	add.s64 	%rd40, %rd1, %rd39;
	ld.global.f32 	%f96, [%rd40];
	mul.wide.s32 	%rd41, %r165, 4;
	add.s64 	%rd42, %rd2, %rd41;
	ld.global.f32 	%f97, [%rd42];
	fma.rn.f32 	%f98, %f96, %f97, %f190;
	ld.global.f32 	%f99, [%rd40+-4];
	ld.global.f32 	%f100, [%rd42+-4];
	fma.rn.f32 	%f101, %f99, %f100, %f98;
	ld.global.f32 	%f102, [%rd40+-8];
	ld.global.f32 	%f103, [%rd42+-8];
	fma.rn.f32 	%f104, %f102, %f103, %f101;
	ld.global.f32 	%f105, [%rd40+-12];
	ld.global.f32 	%f106, [%rd42+-12];
	fma.rn.f32 	%f107, %f105, %f106, %f104;
	ld.global.f32 	%f108, [%rd40+-16];
	ld.global.f32 	%f109, [%rd42+-16];
	fma.rn.f32 	%f110, %f108, %f109, %f107;
	ld.global.f32 	%f111, [%rd40+-20];
	ld.global.f32 	%f112, [%rd42+-20];
	fma.rn.f32 	%f113, %f111, %f112, %f110;
	ld.global.f32 	%f114, [%rd40+-24];
	ld.global.f32 	%f115, [%rd42+-24];
	fma.rn.f32 	%f116, %f114, %f115, %f113;
	ld.global.f32 	%f117, [%rd40+-28];
	ld.global.f32 	%f118, [%rd42+-28];
	fma.rn.f32 	%f119, %f117, %f118, %f116;
	ld.global.f32 	%f120, [%rd40+-32];
	ld.global.f32 	%f121, [%rd42+-32];
	fma.rn.f32 	%f122, %f120, %f121, %f119;
	ld.global.f32 	%f123, [%rd40+-36];
	ld.global.f32 	%f124, [%rd42+-36];
	fma.rn.f32 	%f125, %f123, %f124, %f122;
	ld.global.f32 	%f126, [%rd40+-40];
	ld.global.f32 	%f127, [%rd42+-40];
	fma.rn.f32 	%f128, %f126, %f127, %f125;
	ld.global.f32 	%f129, [%rd40+-44];
	ld.global.f32 	%f130, [%rd42+-44];
	fma.rn.f32 	%f131, %f129, %f130, %f128;
	ld.global.f32 	%f132, [%rd40+-48];
	ld.global.f32 	%f133, [%rd42+-48];
	fma.rn.f32 	%f134, %f132, %f133, %f131;
	ld.global.f32 	%f135, [%rd40+-52];
	ld.global.f32 	%f136, [%rd42+-52];
	fma.rn.f32 	%f137, %f135, %f136, %f134;
	ld.global.f32 	%f138, [%rd40+-56];
	ld.global.f32 	%f139, [%rd42+-56];
	fma.rn.f32 	%f140, %f138, %f139, %f137;
	ld.global.f32 	%f141, [%rd40+-60];
	ld.global.f32 	%f142, [%rd42+-60];
	fma.rn.f32 	%f190, %f141, %f142, %f140;
	add.s32 	%r165, %r165, -16;
	add.s32 	%r164, %r164, 16;
	setp.eq.s32 	%p50, %r164, %r28;
	@%p50 bra 	$L__BB0_22;
	bra.uni 	$L__BB0_21;
$L__BB0_22:
	setp.eq.s32 	%p51, %r27, 0;
	@%p51 bra 	$L__BB0_32;
	and.b32  	%r30, %r26, 7;
	setp.lt.u32 	%p52, %r27, 8;
	@%p52 bra 	$L__BB0_25;
	add.s32 	%r153, %r165, %r12;
	mul.wide.s32 	%rd43, %r153, 4;
	add.s64 	%rd44, %rd1, %rd43;
	ld.global.f32 	%f144, [%rd44];
	mul.wide.s32 	%rd45, %r165, 4;
	add.s64 	%rd46, %rd2, %rd45;
	ld.global.f32 	%f145, [%rd46];
	fma.rn.f32 	%f146, %f144, %f145, %f190;
	ld.global.f32 	%f147, [%rd44+-4];
	ld.global.f32 	%f148, [%rd46+-4];
	fma.rn.f32 	%f149, %f147, %f148, %f146;
	ld.global.f32 	%f150, [%rd44+-8];
	ld.global.f32 	%f151, [%rd46+-8];
	fma.rn.f32 	%f152, %f150, %f151, %f149;
	ld.global.f32 	%f153, [%rd44+-12];
	ld.global.f32 	%f154, [%rd46+-12];
	fma.rn.f32 	%f155, %f153, %f154, %f152;
	ld.global.f32 	%f156, [%rd44+-16];
	ld.global.f32 	%f157, [%rd46+-16];
	fma.rn.f32 	%f158, %f156, %f157, %f155;
	ld.global.f32 	%f159, [%rd44+-20];
	ld.global.f32 	%f160, [%rd46+-20];
	fma.rn.f32 	%f161, %f159, %f160, %f158;
	ld.global.f32 	%f162, [%rd44+-24];
	ld.global.f32 	%f163, [%rd46+-24];
	fma.rn.f32 	%f164, %f162, %f163, %f161;
	ld.global.f32 	%f165, [%rd44+-28];
	ld.global.f32 	%f166, [%rd46+-28];
	fma.rn.f32 	%f190, %f165, %f166, %f164;
	add.s32 	%r165, %r165, -8;
$L__BB0_25:
	setp.eq.s32 	%p53, %r30, 0;
	@%p53 bra 	$L__BB0_32;
	and.b32  	%r33, %r26, 3;
	setp.lt.u32 	%p54, %r30, 4;
	@%p54 bra 	$L__BB0_28;
	add.s32 	%r154, %r165, %r12;
	mul.wide.s32 	%rd47, %r154, 4;
	add.s64 	%rd48, %rd1, %rd47;
	ld.global.f32 	%f168, [%rd48];
	mul.wide.s32 	%rd49, %r165, 4;
	add.s64 	%rd50, %rd2, %rd49;
	ld.global.f32 	%f169, [%rd50];
	fma.rn.f32 	%f170, %f168, %f169, %f190;
	ld.global.f32 	%f171, [%rd48+-4];
	ld.global.f32 	%f172, [%rd50+-4];
	fma.rn.f32 	%f173, %f171, %f172, %f170;
	ld.global.f32 	%f174, [%rd48+-8];
	ld.global.f32 	%f175, [%rd50+-8];
	fma.rn.f32 	%f176, %f174, %f175, %f173;
	ld.global.f32 	%f177, [%rd48+-12];
	ld.global.f32 	%f178, [%rd50+-12];
	fma.rn.f32 	%f190, %f177, %f178, %f176;
	add.s32 	%r165, %r165, -4;
$L__BB0_28:
	setp.eq.s32 	%p55, %r33, 0;
	@%p55 bra 	$L__BB0_32;
	add.s32 	%r155, %r165, %r12;
	mul.wide.s32 	%rd51, %r155, 4;
	add.s64 	%rd3, %rd1, %rd51;
	ld.global.f32 	%f179, [%rd3];
	mul.wide.s32 	%rd52, %r165, 4;
	add.s64 	%rd4, %rd2, %rd52;
	ld.global.f32 	%f180, [%rd4];
	fma.rn.f32 	%f190, %f179, %f180, %f190;
	setp.eq.s32 	%p56, %r33, 1;
	@%p56 bra 	$L__BB0_32;
	ld.global.f32 	%f181, [%rd3+-4];
	ld.global.f32 	%f182, [%rd4+-4];
	fma.rn.f32 	%f190, %f181, %f182, %f190;
	setp.eq.s32 	%p57, %r33, 2;
	@%p57 bra 	$L__BB0_32;
	ld.global.f32 	%f183, [%rd3+-8];
	ld.global.f32 	%f184, [%rd4+-8];
	fma.rn.f32 	%f190, %f183, %f184, %f190;
$L__BB0_32:
	mul.lo.s32 	%r156, %r10, %r63;
	mul.wide.s32 	%rd53, %r156, 4;
	add.s64 	%rd54, %rd1, %rd53;
	ld.global.f32 	%f185, [%rd54+-4];
	sub.f32 	%f186, %f185, %f190;
	add.s32 	%r157, %r177, %r12;
	mul.wide.s32 	%rd55, %r157, 4;
	add.s64 	%rd56, %rd1, %rd55;
	ld.global.f32 	%f187, [%rd56];
	div.rn.f32 	%f188, %f186, %f187;
	mul.wide.u32 	%rd57, %r158, 4;
	add.s64 	%rd58, %rd2, %rd57;
	st.global.f32 	[%rd58], %f188;
	setp.gt.u32 	%p58, %r10, 1;
	@%p58 bra 	$L__BB0_4;
	bra.uni 	$L__BB0_38;
$L__BB0_33:
	and.b32  	%r54, %r158, 3;
	setp.eq.s32 	%p4, %r54, 0;
	mov.u32 	%r180, %r158;
	@%p4 bra 	$L__BB0_36;
	mov.b32 	%r179, 0;
	mov.u32 	%r180, %r158;
$L__BB0_35:
	.pragma "nounroll";
	add.s32 	%r180, %r180, -1;
	mad.lo.s32 	%r77, %r180, %r63, %r63;
	mul.wide.s32 	%rd12, %r77, 4;
	add.s64 	%rd13, %rd1, %rd12;
	ld.global.f32 	%f15, [%rd13+-4];
	ld.global.f32 	%f16, [%rd13+-8];
	div.rn.f32 	%f17, %f15, %f16;
	mul.wide.u32 	%rd14, %r180, 4;
	add.s64 	%rd15, %rd2, %rd14;
	st.global.f32 	[%rd15], %f17;
	add.s32 	%r179, %r179, 1;
	setp.ne.s32 	%p5, %r179, %r54;
	@%p5 bra 	$L__BB0_35;
$L__BB0_36:
	setp.lt.u32 	%p6, %r158, 4;
	@%p6 bra 	$L__BB0_38;
$L__BB0_37:
	add.s32 	%r78, %r180, -1;
	mul.lo.s32 	%r79, %r78, %r63;
	mul.lo.s32 	%r80, %r180, %r63;
	mul.wide.s32 	%rd16, %r80, 4;
	add.s64 	%rd17, %rd1, %rd16;
	ld.global.f32 	%f18, [%rd17+-4];
	ld.global.f32 	%f19, [%rd17+-8];
	div.rn.f32 	%f20, %f18, %f19;
	mul.wide.u32 	%rd18, %r78, 4;
	add.s64 	%rd19, %rd2, %rd18;
	st.global.f32 	[%rd19], %f20;
	add.s32 	%r81, %r180, -2;
	mul.lo.s32 	%r82, %r81, %r63;
	mul.wide.s32 	%rd20, %r79, 4;
	add.s64 	%rd21, %rd1, %rd20;
	ld.global.f32 	%f21, [%rd21+-4];
	ld.global.f32 	%f22, [%rd21+-8];
	div.rn.f32 	%f23, %f21, %f22;
	mul.wide.u32 	%rd22, %r81, 4;
	add.s64 	%rd23, %rd2, %rd22;
	st.global.f32 	[%rd23], %f23;
	add.s32 	%r83, %r180, -3;
	sub.s32 	%r84, %r82, %r63;
	mul.wide.s32 	%rd24, %r82, 4;
	add.s64 	%rd25, %rd1, %rd24;
	ld.global.f32 	%f24, [%rd25+-4];
	ld.global.f32 	%f25, [%rd25+-8];
	div.rn.f32 	%f26, %f24, %f25;
	mul.wide.u32 	%rd26, %r83, 4;
	add.s64 	%rd27, %rd2, %rd26;
	st.global.f32 	[%rd27], %f26;
	add.s32 	%r61, %r180, -4;
	mul.wide.s32 	%rd28, %r84, 4;
	add.s64 	%rd29, %rd1, %rd28;
	ld.global.f32 	%f27, [%rd29+-4];
	ld.global.f32 	%f28, [%rd29+-8];
	div.rn.f32 	%f29, %f27, %f28;
	mul.wide.u32 	%rd30, %r61, 4;
	add.s64 	%rd31, %rd2, %rd30;
	st.global.f32 	[%rd31], %f29;
	setp.gt.s32 	%p7, %r180, 4;
	mov.u32 	%r180, %r61;
	@%p7 bra 	$L__BB0_37;
$L__BB0_38:
	ret;

}


// ===== COMPILED SASS (sm_100) =====

	.target	sm_100

	.elftype	@"ET_EXEC"


//--------------------- .note.nv.tkinfo           --------------------------
	.section	.note.nv.tkinfo,"",@"SHT_NOTE"
	.sectionflags	@"SHF_NOTE_NV_TKINFO"
	.tkinfo
        /*0018*/ 	.word	0x00000002
        /*0030*/ 	.string	""
        /*0030*/ 	.string	"ptxas"
        /*0030*/ 	.string	"Cuda compilation tools, release 13.0, V13.0.88"
        /*0030*/ 	.string	"Build cuda_13.0.r13.0/compiler.36424714_0"
        /*0030*/ 	.string	"-arch sm_100 -m 64 "



//--------------------- .note.nv.cuinfo           --------------------------
	.section	.note.nv.cuinfo,"",@"SHT_NOTE"
	.sectionflags	@"SHF_NOTE_NV_CUINFO"
        /*0018*/ 	.short	0x0002
        /*001a*/ 	.short	0x0064
        /*001c*/ 	.short	0x0082
	.zero		2


//--------------------- .nv.info                  --------------------------
	.section	.nv.info,"",@"SHT_CUDA_INFO"
	.align	4


	//----- nvinfo : EIATTR_REGCOUNT
	.align		4
        /*0000*/ 	.byte	0x04, 0x2f
        /*0002*/ 	.short	(.L_1 - .L_0)
	.align		4
.L_0:
        /*0004*/ 	.word	index@(back_substitution)
        /*0008*/ 	.word	0x00000020


	//----- nvinfo : EIATTR_FRAME_SIZE
	.align		4
.L_1:
        /*000c*/ 	.byte	0x04, 0x11
        /*000e*/ 	.short	(.L_3 - .L_2)
	.align		4
.L_2:
        /*0010*/ 	.word	index@($__internal_0_$__cuda_sm3x_div_rn_noftz_f32_slowpath)
        /*0014*/ 	.word	0x00000000


	//----- nvinfo : EIATTR_FRAME_SIZE
	.align		4
.L_3:
        /*0018*/ 	.byte	0x04, 0x11
        /*001a*/ 	.short	(.L_5 - .L_4)
	.align		4
.L_4:
        /*001c*/ 	.word	index@(back_substitution)
        /*0020*/ 	.word	0x00000000


	//----- nvinfo : EIATTR_MIN_STACK_SIZE
	.align		4
.L_5:
        /*0024*/ 	.byte	0x04, 0x12
        /*0026*/ 	.short	(.L_7 - .L_6)
	.align		4
.L_6:
        /*0028*/ 	.word	index@(back_substitution)
        /*002c*/ 	.word	0x00000000
.L_7:


//--------------------- .nv.compat                --------------------------
	.section	.nv.compat,"",@"SHT_CUDA_COMPAT_INFO"
	.align	4
        /*0000*/ 	.byte	0x02, 0x09, 0x00, 0x00, 0x02, 0x02, 0x01, 0x00, 0x02, 0x05, 0x05, 0x00, 0x03, 0x07, 0x01, 0x01
        /*0010*/ 	.byte	0x02, 0x03, 0x00, 0x00, 0x02, 0x06, 0x01, 0x00, 0x04, 0x0b, 0x08, 0x00, 0x01, 0x00, 0x00, 0x00
        /*0020*/ 	.byte	0x00, 0x00, 0x00, 0x00


//--------------------- .nv.info.back_substitution --------------------------
	.section	.nv.info.back_substitution,"",@"SHT_CUDA_INFO"
	.sectionflags	@""
	.align	4


	//----- nvinfo : EIATTR_CUDA_API_VERSION
	.align		4
        /*0000*/ 	.byte	0x04, 0x37
        /*0002*/ 	.short	(.L_9 - .L_8)
.L_8:
        /*0004*/ 	.word	0x00000082


	//----- nvinfo : EIATTR_KPARAM_INFO
	.align		4
.L_9:
        /*0008*/ 	.byte	0x04, 0x17
        /*000a*/ 	.short	(.L_11 - .L_10)
.L_10:
        /*000c*/ 	.word	0x00000000
        /*0010*/ 	.short	0x0004
        /*0012*/ 	.short	0x0018
        /*0014*/ 	.byte	0x00, 0xf0, 0x11, 0x00


	//----- nvinfo : EIATTR_KPARAM_INFO
	.align		4
.L_11:
        /*0018*/ 	.byte	0x04, 0x17
        /*001a*/ 	.short	(.L_13 - .L_12)
.L_12:
        /*001c*/ 	.word	0x00000000
        /*0020*/ 	.short	0x0003
        /*0022*/ 	.short	0x0014
        /*0024*/ 	.byte	0x00, 0xf0, 0x11, 0x00


	//----- nvinfo : EIATTR_KPARAM_INFO
	.align		4
.L_13:
        /*0028*/ 	.byte	0x04, 0x17
        /*002a*/ 	.short	(.L_15 - .L_14)
.L_14:
        /*002c*/ 	.word	0x00000000
        /*0030*/ 	.short	0x0002
        /*0032*/ 	.short	0x0010
        /*0034*/ 	.byte	0x00, 0xf0, 0x11, 0x00


	//----- nvinfo : EIATTR_KPARAM_INFO
	.align		4
.L_15:
        /*0038*/ 	.byte	0x04, 0x17
        /*003a*/ 	.short	(.L_17 - .L_16)
.L_16:
        /*003c*/ 	.word	0x00000000
        /*0040*/ 	.short	0x0001
        /*0042*/ 	.short	0x0008
        /*0044*/ 	.byte	0x00, 0xf5, 0x21, 0x00


	//----- nvinfo : EIATTR_KPARAM_INFO
	.align		4
.L_17:
        /*0048*/ 	.byte	0x04, 0x17
        /*004a*/ 	.short	(.L_19 - .L_18)
.L_18:
        /*004c*/ 	.word	0x00000000
        /*0050*/ 	.short	0x0000
        /*0052*/ 	.short	0x0000
        /*0054*/ 	.byte	0x00, 0xf5, 0x21, 0x00


	//----- nvinfo : EIATTR_SPARSE_MMA_MASK
	.align		4
.L_19:
        /*0058*/ 	.byte	0x03, 0x50
        /*005a*/ 	.short	0x0000


	//----- nvinfo : EIATTR_MAXREG_COUNT
	.align		4
        /*005c*/ 	.byte	0x03, 0x1b
        /*005e*/ 	.short	0x00ff


	//----- nvinfo : EIATTR_MERCURY_ISA_VERSION
	.align		4
        /*0060*/ 	.byte	0x03, 0x5f
        /*0062*/ 	.short	0x0101


	//----- nvinfo : EIATTR_VRC_CTA_INIT_COUNT
	.align		4
        /*0064*/ 	.byte	0x02, 0x4a
	.zero		1
	.zero		1


	//----- nvinfo : EIATTR_EXIT_INSTR_OFFSETS
	.align		4
        /*0068*/ 	.byte	0x04, 0x1c
        /*006a*/ 	.short	(.L_21 - .L_20)


	//   ....[0]....
.L_20:
        /*006c*/ 	.word	0x000000f0


	//   ....[1]....
        /*0070*/ 	.word	0x00000170


	//   ....[2]....
        /*0074*/ 	.word	0x00001640


	//   ....[3]....
        /*0078*/ 	.word	0x00001870


	//   ....[4]....
        /*007c*/ 	.word	0x00001e50


	//----- nvinfo : EIATTR_CRS_STACK_SIZE
	.align		4
.L_21:
        /*0080*/ 	.byte	0x04, 0x1e
        /*0082*/ 	.short	(.L_23 - .L_22)
.L_22:
        /*0084*/ 	.word	0x00000000


	//----- nvinfo : EIATTR_CBANK_PARAM_SIZE
	.align		4
.L_23:
        /*0088*/ 	.byte	0x03, 0x19
        /*008a*/ 	.short	0x001c


	//----- nvinfo : EIATTR_PARAM_CBANK
	.align		4
        /*008c*/ 	.byte	0x04, 0x0a
        /*008e*/ 	.short	(.L_25 - .L_24)
	.align		4
.L_24:
        /*0090*/ 	.word	index@(.nv.constant0.back_substitution)
        /*0094*/ 	.short	0x0380
        /*0096*/ 	.short	0x001c


	//----- nvinfo : EIATTR_SW_WAR
	.align		4
.L_25:
        /*0098*/ 	.byte	0x04, 0x36
        /*009a*/ 	.short	(.L_27 - .L_26)
.L_26:
        /*009c*/ 	.word	0x00000008
.L_27:


//--------------------- .nv.callgraph             --------------------------
	.section	.nv.callgraph,"",@"SHT_CUDA_CALLGRAPH"
	.align	4
	.sectionentsize	8
	.align		4
        /*0000*/ 	.word	0x00000000
	.align		4
        /*0004*/ 	.word	0xffffffff
	.align		4
        /*0008*/ 	.word	0x00000000
	.align		4
        /*000c*/ 	.word	0xfffffffe
	.align		4
        /*0010*/ 	.word	0x00000000
	.align		4
        /*0014*/ 	.word	0xfffffffd
	.align		4
        /*0018*/ 	.word	0x00000000
	.align		4
        /*001c*/ 	.word	0xfffffffc


//--------------------- .text.back_substitution   --------------------------
	.section	.text.back_substitution,"ax",@progbits
	.align	128
        .global         back_substitution
        .type           back_substitution,@function
        .size           back_substitution,(.L_x_43 - back_substitution)
        .other          back_substitution,@"STO_CUDA_ENTRY STV_DEFAULT"
back_substitution:
.text.back_substitution:
[----:B------:R-:W-:Y:S01]  /*0000*/  LDC R1, c[0x0][0x37c] ;  /* 0x0000df00ff017b82 */ /* 0x000fe20000000800 */
[----:B------:R-:W0:Y:S07]  /*0010*/  S2R R3, SR_TID.Y ;  /* 0x0000000000037919 */ /* 0x000e2e0000002200 */
[----:B------:R-:W0:Y:S01]  /*0020*/  S2UR UR4, SR_CTAID.Y ;  /* 0x00000000000479c3 */ /* 0x000e220000002600 */
[----:B------:R-:W1:Y:S01]  /*0030*/  LDCU UR7, c[0x0][0x398] ;  /* 0x00007300ff0777ac */ /* 0x000e620008000800 */
[----:B------:R-:W2:Y:S01]  /*0040*/  S2R R5, SR_TID.X ;  /* 0x0000000000057919 */ /* 0x000ea20000002100 */
[----:B------:R-:W3:Y:S05]  /*0050*/  LDCU UR8, c[0x0][0x390] ;  /* 0x00007200ff0877ac */ /* 0x000eea0008000800 */
[----:B------:R-:W0:Y:S01]  /*0060*/  LDC R0, c[0x0][0x364] ;  /* 0x0000d900ff007b82 */ /* 0x000e220000000800 */
[----:B------:R-:W2:Y:S07]  /*0070*/  LDCU UR6, c[0x0][0x360] ;  /* 0x00006c00ff0677ac */ /* 0x000eae0008000800 */
[----:B------:R-:W4:Y:S01]  /*0080*/  S2UR UR5, SR_CTAID.X ;  /* 0x00000000000579c3 */ /* 0x000f220000002500 */
[----:B---3--:R-:W-:-:S07]  /*0090*/  MOV R11, UR8 ;  /* 0x00000008000b7c02 */ /* 0x008fce0008000f00 */
[----:B------:R-:W4:Y:S01]  /*00a0*/  LDC R7, c[0x0][0x370] ;  /* 0x0000dc00ff077b82 */ /* 0x000f220000000800 */
[----:B0-----:R-:W-:-:S04]  /*00b0*/  IMAD R0, R0, UR4, R3 ;  /* 0x0000000400007c24 */ /* 0x001fc8000f8e0203 */
[----:B----4-:R-:W-:-:S04]  /*00c0*/  IMAD R0, R0, R7, UR5 ;  /* 0x0000000500007e24 */ /* 0x010fc8000f8e0207 */
[----:B--2---:R-:W-:-:S05]  /*00d0*/  IMAD R0, R0, UR6, R5 ;  /* 0x0000000600007c24 */ /* 0x004fca000f8e0205 */
[----:B-1----:R-:W-:-:S13]  /*00e0*/  ISETP.GE.AND P0, PT, R0, UR7, PT ;  /* 0x0000000700007c0c */ /* 0x002fda000bf06270 */
[----:B------:R-:W-:Y:S05]  /*00f0*/  @P0 EXIT ;  /* 0x000000000000094d */ /* 0x000fea0003800000 */
[----:B------:R-:W0:Y:S01]  /*0100*/  LDCU.64 UR6, c[0x0][0x390] ;  /* 0x00007200ff0677ac */ /* 0x000e220008000a00 */
[----:B------:R-:W1:Y:S08]  /*0110*/  LDC.64 R4, c[0x0][0x380] ;  /* 0x0000e000ff047b82 */ /* 0x000e700000000a00 */
[----:B------:R-:W2:Y:S01]  /*0120*/  LDC.64 R6, c[0x0][0x388] ;  /* 0x0000e200ff067b82 */ /* 0x000ea20000000a00 */
[----:B0-----:R-:W-:-:S02]  /*0130*/  UISETP.GE.AND UP0, UPT, UR6, 0x1, UPT ;  /* 0x000000010600788c */ /* 0x001fc4000bf06270 */
[----:B------:R-:W-:-:S04]  /*0140*/  IMAD R3, R0, UR6, RZ ;  /* 0x0000000600037c24 */ /* 0x000fc8000f8e02ff */
[----:B------:R-:W-:Y:S01]  /*0150*/  IMAD R9, R3, UR7, RZ ;  /* 0x0000000703097c24 */ /* 0x000fe2000f8e02ff */
[----:B------:R-:W-:-:S13]  /*0160*/  PLOP3.LUT P0, PT, PT, PT, UP0, 0x80, 0x8 ;  /* 0x000000000008781c */ /* 0x000fda0003f0f008 */
[----:B------:R-:W-:Y:S05]  /*0170*/  @!P0 EXIT ;  /* 0x000000000000894d */ /* 0x000fea0003800000 */
[----:B------:R-:W-:Y:S01]  /*0180*/  UISETP.GE.AND UP0, UPT, UR7, 0x2, UPT ;  /* 0x000000020700788c */ /* 0x000fe2000bf06270 */
[----:B-1----:R-:W-:Y:S01]  /*0190*/  IMAD.WIDE R4, R9, 0x4, R4 ;  /* 0x0000000409047825 */ /* 0x002fe200078e0204 */
[----:B------:R-:W0:Y:S03]  /*01a0*/  LDCU.64 UR12, c[0x0][0x358] ;  /* 0x00006b00ff0c77ac */ /* 0x000e260008000a00 */
[----:B--2---:R-:W-:-:S04]  /*01b0*/  IMAD.WIDE R6, R3, 0x4, R6 ;  /* 0x0000000403067825 */ /* 0x004fc800078e0206 */
[----:B------:R-:W-:Y:S05]  /*01c0*/  BRA.U !UP0, `(.L_x_0) ;  /* 0x0000001508207547 */ /* 0x000fea000b800000 */
[----:B------:R-:W-:Y:S02]  /*01d0*/  UIADD3 UR10, UPT, UPT, UR7, -0x1, URZ ;  /* 0xffffffff070a7890 */ /* 0x000fe4000fffe0ff */
[----:B------:R-:W-:Y:S02]  /*01e0*/  UIADD3 UR11, UPT, UPT, UR7, 0xf, URZ ;  /* 0x0000000f070b7890 */ /* 0x000fe4000fffe0ff */
[----:B------:R-:W-:Y:S02]  /*01f0*/  UIADD3 UR5, UPT, UPT, UR7, 0x7, URZ ;  /* 0x0000000707057890 */ /* 0x000fe4000fffe0ff */
[----:B------:R-:W-:Y:S02]  /*0200*/  UIADD3 UR8, UPT, UPT, UR7, -0x2, URZ ;  /* 0xfffffffe07087890 */ /* 0x000fe4000fffe0ff */
[----:B------:R-:W-:Y:S02]  /*0210*/  ULOP3.LUT UR4, UR11, 0xf, URZ, 0xc0, !UPT ;  /* 0x0000000f0b047892 */ /* 0x000fe4000f8ec0ff */
[----:B------:R-:W-:-:S02]  /*0220*/  ULOP3.LUT UR6, UR5, 0x7, URZ, 0xc0, !UPT ;  /* 0x0000000705067892 */ /* 0x000fc4000f8ec0ff */
[----:B------:R-:W-:Y:S02]  /*0230*/  ULOP3.LUT UR7, UR10, 0xfffffff0, URZ, 0xc0, !UPT ;  /* 0xfffffff00a077892 */ /* 0x000fe4000f8ec0ff */
[----:B------:R-:W-:Y:S02]  /*0240*/  ULOP3.LUT UR5, UR5, 0x3, URZ, 0xc0, !UPT ;  /* 0x0000000305057892 */ /* 0x000fe4000f8ec0ff */
[----:B------:R-:W-:Y:S02]  /*0250*/  UIADD3 UR4, UPT, UPT, UR4, -0x1, URZ ;  /* 0xffffffff04047890 */ /* 0x000fe4000fffe0ff */
[----:B------:R-:W-:Y:S02]  /*0260*/  UIADD3 UR6, UPT, UPT, UR6, -0x1, URZ ;  /* 0xffffffff06067890 */ /* 0x000fe4000fffe0ff */
[----:B------:R-:W-:-:S12]  /*0270*/  UIADD3 UR9, UPT, UPT, -UR7, URZ, URZ ;  /* 0x000000ff07097290 */ /* 0x000fd8000fffe1ff */
.L_x_17:
[----:B------:R-:W-:Y:S01]  /*0280*/  UISETP.GE.U32.AND UP0, UPT, UR8, 0xf, UPT ;  /* 0x0000000f0800788c */ /* 0x000fe2000bf06070 */
[----:B------:R-:W-:Y:S01]  /*0290*/  VIADD R0, R11, 0xffffffff ;  /* 0xffffffff0b007836 */ /* 0x000fe20000000000 */
[----:B------:R-:W-:Y:S01]  /*02a0*/  MOV R10, R11 ;  /* 0x0000000b000a7202 */ /* 0x000fe20000000f00 */
[----:B-1----:R-:W-:Y:S01]  /*02b0*/  IMAD.U32 R13, RZ, RZ, UR8 ;  /* 0x00000008ff0d7e24 */ /* 0x002fe2000f8e00ff */
[----:B------:R-:W-:Y:S01]  /*02c0*/  MOV R2, UR8 ;  /* 0x0000000800027c02 */ /* 0x000fe20008000f00 */
[----:B------:R-:W-:-:S04]  /*02d0*/  IMAD.MOV.U32 R11, RZ, RZ, R0 ;  /* 0x000000ffff0b7224 */ /* 0x000fc800078e0000 */
[----:B------:R-:W-:Y:S05]  /*02e0*/  BRA.U !UP0, `(.L_x_1) ;  /* 0x0000000108fc7547 */ /* 0x000fea000b800000 */
[----:B------:R-:W1:Y:S01]  /*02f0*/  LDC R8, c[0x0][0x394] ;  /* 0x0000e500ff087b82 */ /* 0x000e620000000800 */
[----:B------:R-:W2:Y:S01]  /*0300*/  LDCU UR7, c[0x0][0x394] ;  /* 0x00007280ff0777ac */ /* 0x000ea20008000800 */
[----:B------:R-:W-:Y:S01]  /*0310*/  MOV R13, UR8 ;  /* 0x00000008000d7c02 */ /* 0x000fe20008000f00 */
[----:B--2---:R-:W-:Y:S01]  /*0320*/  IMAD R26, R10, UR7, RZ ;  /* 0x000000070a1a7c24 */ /* 0x004fe2000f8e02ff */
[----:B------:R-:W-:-:S06]  /*0330*/  UMOV UR7, UR9 ;  /* 0x0000000900077c82 */ /* 0x000fcc0008000000 */
.L_x_2:
[----:B------:R-:W-:-:S04]  /*0340*/  VIADD R3, R26, 0xfffffffe ;  /* 0xfffffffe1a037836 */ /* 0x000fc80000000000 */
[----:B------:R-:W-:-:S05]  /*0350*/  IMAD.WIDE R2, R3, 0x4, R4 ;  /* 0x0000000403027825 */ /* 0x000fca00078e0204 */
[----:B0-----:R-:W2:Y:S04]  /*0360*/  LDG.E R25, desc[UR12][R2.64] ;  /* 0x0000000c02197981 */ /* 0x001ea8000c1e1900 */
[----:B------:R-:W3:Y:S04]  /*0370*/  LDG.E R9, desc[UR12][R2.64+-0x4] ;  /* 0xfffffc0c02097981 */ /* 0x000ee8000c1e1900 */
[----:B------:R-:W4:Y:S04]  /*0380*/  LDG.E R12, desc[UR12][R2.64+-0x8] ;  /* 0xfffff80c020c7981 */ /* 0x000f28000c1e1900 */
[----:B------:R-:W5:Y:S04]  /*0390*/  LDG.E R14, desc[UR12][R2.64+-0xc] ;  /* 0xfffff40c020e7981 */ /* 0x000f68000c1e1900 */
        /* <DEDUP_REMOVED lines=10> */
[----:B------:R-:W5:Y:S01]  /*0440*/  LDG.E R27, desc[UR12][R2.64+-0x3c] ;  /* 0xffffc40c021b7981 */ /* 0x000f62000c1e1900 */
[----:B--2---:R-:W-:-:S03]  /*0450*/  FSETP.GT.AND P1, PT, |R25|, 9.9999999392252902908e-09, PT ;  /* 0x322bcc771900780b */ /* 0x004fc60003f24200 */
[----:B------:R0:W2:Y:S01]  /*0460*/  LDG.E R25, desc[UR12][R2.64+-0x38] ;  /* 0xffffc80c02197981 */ /* 0x0000a2000c1e1900 */
[----:B---3--:R-:W-:Y:S02]  /*0470*/  FSETP.GT.AND P3, PT, |R9|, 9.9999999392252902908e-09, PT ;  /* 0x322bcc770900780b */ /* 0x008fe40003f64200 */
[----:B----4-:R-:W-:Y:S02]  /*0480*/  FSETP.GT.AND P2, PT, |R12|, 9.9999999392252902908e-09, PT ;  /* 0x322bcc770c00780b */ /* 0x010fe40003f44200 */
[----:B-----5:R-:W-:-:S05]  /*0490*/  FSETP.GT.AND P0, PT, |R14|, 9.9999999392252902908e-09, PT ;  /* 0x322bcc770e00780b */ /* 0x020fca0003f04200 */
[C---:B-1----:R-:W-:Y:S02]  /*04a0*/  @P1 IADD3 R13, PT, PT, R8.reuse, -0x2, RZ ;  /* 0xfffffffe080d1810 */ /* 0x042fe40007ffe0ff */
[----:B------:R-:W-:Y:S02]  /*04b0*/  FSETP.GT.AND P1, PT, |R15|, 9.9999999392252902908e-09, PT ;  /* 0x322bcc770f00780b */ /* 0x000fe40003f24200 */
[----:B------:R-:W-:Y:S01]  /*04c0*/  @P3 VIADD R13, R8, 0xfffffffd ;  /* 0xfffffffd080d3836 */ /* 0x000fe20000000000 */
[----:B------:R-:W-:Y:S02]  /*04d0*/  FSETP.GT.AND P3, PT, |R16|, 9.9999999392252902908e-09, PT ;  /* 0x322bcc771000780b */ /* 0x000fe40003f64200 */
[C---:B------:R-:W-:Y:S02]  /*04e0*/  @P2 IADD3 R13, PT, PT, R8.reuse, -0x4, RZ ;  /* 0xfffffffc080d2810 */ /* 0x040fe40007ffe0ff */
[----:B------:R-:W-:Y:S01]  /*04f0*/  FSETP.GT.AND P2, PT, |R17|, 9.9999999392252902908e-09, PT ;  /* 0x322bcc771100780b */ /* 0x000fe20003f44200 */
[----:B------:R-:W-:Y:S01]  /*0500*/  @P0 VIADD R13, R8, 0xfffffffb ;  /* 0xfffffffb080d0836 */ /* 0x000fe20000000000 */
[----:B------:R-:W-:-:S04]  /*0510*/  FSETP.GT.AND P0, PT, |R18|, 9.9999999392252902908e-09, PT ;  /* 0x322bcc771200780b */ /* 0x000fc80003f04200 */
[C---:B------:R-:W-:Y:S02]  /*0520*/  @P1 IADD3 R13, PT, PT, R8.reuse, -0x6, RZ ;  /* 0xfffffffa080d1810 */ /* 0x040fe40007ffe0ff */
[----:B------:R-:W-:Y:S01]  /*0530*/  FSETP.GT.AND P1, PT, |R19|, 9.9999999392252902908e-09, PT ;  /* 0x322bcc771300780b */ /* 0x000fe20003f24200 */
[----:B------:R-:W-:Y:S01]  /*0540*/  @P3 VIADD R13, R8, 0xfffffff9 ;  /* 0xfffffff9080d3836 */ /* 0x000fe20000000000 */
[----:B------:R-:W-:-:S03]  /*0550*/  FSETP.GT.AND P3, PT, |R20|, 9.9999999392252902908e-09, PT ;  /* 0x322bcc771400780b */ /* 0x000fc60003f64200 */
[C---:B------:R-:W-:Y:S02]  /*0560*/  @P2 IADD3 R13, PT, PT, R8.reuse, -0x8, RZ ;  /* 0xfffffff8080d2810 */ /* 0x040fe40007ffe0ff */
[----:B------:R-:W-:Y:S01]  /*0570*/  FSETP.GT.AND P2, PT, |R21|, 9.9999999392252902908e-09, PT ;  /* 0x322bcc771500780b */ /* 0x000fe20003f44200 */
[----:B------:R-:W-:Y:S01]  /*0580*/  @P0 VIADD R13, R8, 0xfffffff7 ;  /* 0xfffffff7080d0836 */ /* 0x000fe20000000000 */
[----:B------:R-:W-:-:S04]  /*0590*/  FSETP.GT.AND P0, PT, |R22|, 9.9999999392252902908e-09, PT ;  /* 0x322bcc771600780b */ /* 0x000fc80003f04200 */
[C---:B------:R-:W-:Y:S02]  /*05a0*/  @P1 IADD3 R13, PT, PT, R8.reuse, -0xa, RZ ;  /* 0xfffffff6080d1810 */ /* 0x040fe40007ffe0ff */
[----:B------:R-:W-:Y:S01]  /*05b0*/  FSETP.GT.AND P1, PT, |R23|, 9.9999999392252902908e-09, PT ;  /* 0x322bcc771700780b */ /* 0x000fe20003f24200 */
[----:B------:R-:W-:Y:S01]  /*05c0*/  @P3 VIADD R13, R8, 0xfffffff5 ;  /* 0xfffffff5080d3836 */ /* 0x000fe20000000000 */
[----:B------:R-:W-:Y:S01]  /*05d0*/  FSETP.GT.AND P3, PT, |R24|, 9.9999999392252902908e-09, PT ;  /* 0x322bcc771800780b */ /* 0x000fe20003f64200 */
[----:B------:R-:W-:Y:S02]  /*05e0*/  UIADD3 UR7, UPT, UPT, UR7, 0x10, URZ ;  /* 0x0000001007077890 */ /* 0x000fe4000fffe0ff */
[C---:B------:R-:W-:Y:S02]  /*05f0*/  @P2 IADD3 R13, PT, PT, R8.reuse, -0xc, RZ ;  /* 0xfffffff4080d2810 */ /* 0x040fe40007ffe0ff */
[----:B------:R-:W-:Y:S01]  /*0600*/  FSETP.GT.AND P2, PT, |R27|, 9.9999999392252902908e-09, PT ;  /* 0x322bcc771b00780b */ /* 0x000fe20003f44200 */
[----:B------:R-:W-:Y:S01]  /*0610*/  UISETP.NE.AND UP0, UPT, UR7, URZ, UPT ;  /* 0x000000ff0700728c */ /* 0x000fe2000bf05270 */
[----:B------:R-:W-:-:S02]  /*0620*/  @P0 VIADD R13, R8, 0xfffffff3 ;  /* 0xfffffff3080d0836 */ /* 0x000fc40000000000 */
[C---:B0-----:R-:W-:Y:S02]  /*0630*/  VIADD R2, R8.reuse, 0xfffffff0 ;  /* 0xfffffff008027836 */ /* 0x041fe40000000000 */
[C---:B------:R-:W-:Y:S02]  /*0640*/  @P1 IADD3 R13, PT, PT, R8.reuse, -0xe, RZ ;  /* 0xfffffff2080d1810 */ /* 0x040fe40007ffe0ff */
[----:B------:R-:W-:Y:S01]  /*0650*/  @P3 IADD3 R13, PT, PT, R8, -0xf, RZ ;  /* 0xfffffff1080d3810 */ /* 0x000fe20007ffe0ff */
[----:B------:R-:W-:Y:S02]  /*0660*/  IMAD.MOV.U32 R3, RZ, RZ, R8 ;  /* 0x000000ffff037224 */ /* 0x000fe400078e0008 */
[----:B------:R-:W-:Y:S01]  /*0670*/  VIADD R26, R26, 0xfffffff0 ;  /* 0xfffffff01a1a7836 */ /* 0x000fe20000000000 */
[----:B--2---:R-:W-:-:S04]  /*0680*/  FSETP.GT.AND P0, PT, |R25|, 9.9999999392252902908e-09, PT ;  /* 0x322bcc771900780b */ /* 0x004fc80003f04200 */
[----:B------:R-:W-:Y:S02]  /*0690*/  SEL R13, R2, R13, P0 ;  /* 0x0000000d020d7207 */ /* 0x000fe40000000000 */
[----:B------:R-:W-:Y:S02]  /*06a0*/  @P2 IADD3 R13, PT, PT, R8, -0x11, RZ ;  /* 0xffffffef080d2810 */ /* 0x000fe40007ffe0ff */
[----:B------:R-:W-:Y:S01]  /*06b0*/  MOV R8, R2 ;  /* 0x0000000200087202 */ /* 0x000fe20000000f00 */
[----:B------:R-:W-:Y:S06]  /*06c0*/  BRA.U UP0, `(.L_x_2) ;  /* 0xfffffffd001c7547 */ /* 0x000fec000b83ffff */
[----:B------:R-:W-:-:S07]  /*06d0*/  VIADD R2, R3, 0xffffffee ;  /* 0xffffffee03027836 */ /* 0x000fce0000000000 */
.L_x_1:
[----:B------:R-:W-:-:S09]  /*06e0*/  ULOP3.LUT UP0, URZ, UR10, 0xf, URZ, 0xc0, !UPT ;  /* 0x0000000f0aff7892 */ /* 0x000fd2000f80c0ff */
[----:B------:R-:W-:Y:S05]  /*06f0*/  BRA.U !UP0, `(.L_x_3) ;  /* 0x0000000508107547 */ /* 0x000fea000b800000 */
[----:B------:R-:W-:Y:S02]  /*0700*/  UISETP.GE.U32.AND UP0, UPT, UR4, 0x7, UPT ;  /* 0x000000070400788c */ /* 0x000fe4000bf06070 */
[----:B------:R-:W-:-:S07]  /*0710*/  ULOP3.LUT UP1, URZ, UR11, 0x7, URZ, 0xc0, !UPT ;  /* 0x000000070bff7892 */ /* 0x000fce000f82c0ff */
[----:B------:R-:W-:Y:S05]  /*0720*/  BRA.U !UP0, `(.L_x_4) ;  /* 0x0000000108707547 */ /* 0x000fea000b800000 */
[----:B------:R-:W1:Y:S02]  /*0730*/  LDCU UR7, c[0x0][0x394] ;  /* 0x00007280ff0777ac */ /* 0x000e640008000800 */
[----:B-1----:R-:W-:-:S04]  /*0740*/  IMAD R9, R0, UR7, R2 ;  /* 0x0000000700097c24 */ /* 0x002fc8000f8e0202 */
        /* <DEDUP_REMOVED lines=8> */
[----:B------:R-:W5:Y:S01]  /*07d0*/  LDG.E R18, desc[UR12][R8.64+-0x1c] ;  /* 0xffffe40c08127981 */ /* 0x000f62000c1e1900 */
[----:B--2---:R-:W-:-:S02]  /*07e0*/  FSETP.GT.AND P3, PT, |R19|, 9.9999999392252902908e-09, PT ;  /* 0x322bcc771300780b */ /* 0x004fc40003f64200 */
[----:B---3--:R-:W-:Y:S02]  /*07f0*/  FSETP.GT.AND P0, PT, |R12|, 9.9999999392252902908e-09, PT ;  /* 0x322bcc770c00780b */ /* 0x008fe40003f04200 */
[----:B----4-:R-:W-:Y:S02]  /*0800*/  FSETP.GT.AND P1, PT, |R14|, 9.9999999392252902908e-09, PT ;  /* 0x322bcc770e00780b */ /* 0x010fe40003f24200 */
[----:B-----5:R-:W-:-:S04]  /*0810*/  FSETP.GT.AND P2, PT, |R3|, 9.9999999392252902908e-09, PT ;  /* 0x322bcc770300780b */ /* 0x020fc80003f44200 */
[C---:B------:R-:W-:Y:S02]  /*0820*/  SEL R13, R2.reuse, R13, P2 ;  /* 0x0000000d020d7207 */ /* 0x040fe40001000000 */
[----:B------:R-:W-:Y:S02]  /*0830*/  FSETP.GT.AND P2, PT, |R15|, 9.9999999392252902908e-09, PT ;  /* 0x322bcc770f00780b */ /* 0x000fe40003f44200 */
[C---:B------:R-:W-:Y:S01]  /*0840*/  @P3 IADD3 R13, PT, PT, R2.reuse, -0x1, RZ ;  /* 0xffffffff020d3810 */ /* 0x040fe20007ffe0ff */
[----:B------:R-:W-:Y:S01]  /*0850*/  @P0 VIADD R13, R2, 0xfffffffe ;  /* 0xfffffffe020d0836 */ /* 0x000fe20000000000 */
[----:B------:R-:W-:Y:S02]  /*0860*/  FSETP.GT.AND P3, PT, |R16|, 9.9999999392252902908e-09, PT ;  /* 0x322bcc771000780b */ /* 0x000fe40003f64200 */
[----:B------:R-:W-:Y:S02]  /*0870*/  FSETP.GT.AND P0, PT, |R17|, 9.9999999392252902908e-09, PT ;  /* 0x322bcc771100780b */ /* 0x000fe40003f04200 */
[----:B------:R-:W-:-:S02]  /*0880*/  @P1 IADD3 R13, PT, PT, R2, -0x3, RZ ;  /* 0xfffffffd020d1810 */ /* 0x000fc40007ffe0ff */
[----:B------:R-:W-:-:S03]  /*0890*/  FSETP.GT.AND P1, PT, |R18|, 9.9999999392252902908e-09, PT ;  /* 0x322bcc771200780b */ /* 0x000fc60003f24200 */
[----:B------:R-:W-:-:S04]  /*08a0*/  @P2 VIADD R13, R2, 0xfffffffc ;  /* 0xfffffffc020d2836 */ /* 0x000fc80000000000 */
[C---:B------:R-:W-:Y:S02]  /*08b0*/  @P3 IADD3 R13, PT, PT, R2.reuse, -0x5, RZ ;  /* 0xfffffffb020d3810 */ /* 0x040fe40007ffe0ff */
[----:B------:R-:W-:-:S04]  /*08c0*/  @P0 VIADD R13, R2, 0xfffffffa ;  /* 0xfffffffa020d0836 */ /* 0x000fc80000000000 */
[C---:B------:R-:W-:Y:S01]  /*08d0*/  @P1 IADD3 R13, PT, PT, R2.reuse, -0x7, RZ ;  /* 0xfffffff9020d1810 */ /* 0x040fe20007ffe0ff */
[----:B------:R-:W-:-:S07]  /*08e0*/  VIADD R2, R2, 0xfffffff8 ;  /* 0xfffffff802027836 */ /* 0x000fce0000000000 */
.L_x_4:
[----:B------:R-:W-:Y:S05]  /*08f0*/  BRA.U !UP1, `(.L_x_3) ;  /* 0x0000000109907547 */ /* 0x000fea000b800000 */
[----:B------:R-:W-:Y:S02]  /*0900*/  UISETP.GE.U32.AND UP0, UPT, UR6, 0x3, UPT ;  /* 0x000000030600788c */ /* 0x000fe4000bf06070 */
[----:B------:R-:W-:-:S07]  /*0910*/  UISETP.NE.AND UP1, UPT, UR5, URZ, UPT ;  /* 0x000000ff0500728c */ /* 0x000fce000bf25270 */
[----:B------:R-:W-:Y:S05]  /*0920*/  BRA.U !UP0, `(.L_x_5) ;  /* 0x0000000108407547 */ /* 0x000fea000b800000 */
[----:B------:R-:W1:Y:S02]  /*0930*/  LDCU UR7, c[0x0][0x394] ;  /* 0x00007280ff0777ac */ /* 0x000e640008000800 */
[----:B-1----:R-:W-:-:S04]  /*0940*/  IMAD R9, R0, UR7, R2 ;  /* 0x0000000700097c24 */ /* 0x002fc8000f8e0202 */
[----:B------:R-:W-:-:S05]  /*0950*/  IMAD.WIDE R8, R9, 0x4, R4 ;  /* 0x0000000409087825 */ /* 0x000fca00078e0204 */
[----:B0-----:R-:W2:Y:S04]  /*0960*/  LDG.E R15, desc[UR12][R8.64+-0x4] ;  /* 0xfffffc0c080f7981 */ /* 0x001ea8000c1e1900 */
[----:B------:R-:W3:Y:S04]  /*0970*/  LDG.E R12, desc[UR12][R8.64+-0x8] ;  /* 0xfffff80c080c7981 */ /* 0x000ee8000c1e1900 */
[----:B------:R-:W4:Y:S04]  /*0980*/  LDG.E R14, desc[UR12][R8.64+-0xc] ;  /* 0xfffff40c080e7981 */ /* 0x000f28000c1e1900 */
[----:B------:R-:W5:Y:S01]  /*0990*/  LDG.E R3, desc[UR12][R8.64] ;  /* 0x0000000c08037981 */ /* 0x000f62000c1e1900 */
[----:B--2---:R-:W-:-:S02]  /*09a0*/  FSETP.GT.AND P1, PT, |R15|, 9.9999999392252902908e-09, PT ;  /* 0x322bcc770f00780b */ /* 0x004fc40003f24200 */
[----:B---3--:R-:W-:Y:S02]  /*09b0*/  FSETP.GT.AND P2, PT, |R12|, 9.9999999392252902908e-09, PT ;  /* 0x322bcc770c00780b */ /* 0x008fe40003f44200 */
[----:B----4-:R-:W-:Y:S02]  /*09c0*/  FSETP.GT.AND P3, PT, |R14|, 9.9999999392252902908e-09, PT ;  /* 0x322bcc770e00780b */ /* 0x010fe40003f64200 */
[----:B-----5:R-:W-:-:S04]  /*09d0*/  FSETP.GT.AND P0, PT, |R3|, 9.9999999392252902908e-09, PT ;  /* 0x322bcc770300780b */ /* 0x020fc80003f04200 */
[----:B------:R-:W-:-:S03]  /*09e0*/  SEL R13, R2, R13, P0 ;  /* 0x0000000d020d7207 */ /* 0x000fc60000000000 */
[C---:B------:R-:W-:Y:S02]  /*09f0*/  @P1 IADD3 R13, PT, PT, R2.reuse, -0x1, RZ ;  /* 0xffffffff020d1810 */ /* 0x040fe40007ffe0ff */
[C---:B------:R-:W-:Y:S02]  /*0a00*/  @P2 VIADD R13, R2.reuse, 0xfffffffe ;  /* 0xfffffffe020d2836 */ /* 0x040fe40000000000 */
[C---:B------:R-:W-:Y:S01]  /*0a10*/  @P3 IADD3 R13, PT, PT, R2.reuse, -0x3, RZ ;  /* 0xfffffffd020d3810 */ /* 0x040fe20007ffe0ff */
[----:B------:R-:W-:-:S07]  /*0a20*/  VIADD R2, R2, 0xfffffffc ;  /* 0xfffffffc02027836 */ /* 0x000fce0000000000 */
.L_x_5:
[----:B------:R-:W-:Y:S05]  /*0a30*/  BRA.U !UP1, `(.L_x_3) ;  /* 0x0000000109407547 */ /* 0x000fea000b800000 */
[----:B------:R-:W1:Y:S02]  /*0a40*/  LDCU UR7, c[0x0][0x394] ;  /* 0x00007280ff0777ac */ /* 0x000e640008000800 */
[----:B-1----:R-:W-:-:S04]  /*0a50*/  IMAD R9, R0, UR7, R2 ;  /* 0x0000000700097c24 */ /* 0x002fc8000f8e0202 */
[----:B------:R-:W-:-:S05]  /*0a60*/  IMAD.WIDE R8, R9, 0x4, R4 ;  /* 0x0000000409087825 */ /* 0x000fca00078e0204 */
[----:B0-----:R-:W2:Y:S01]  /*0a70*/  LDG.E R3, desc[UR12][R8.64] ;  /* 0x0000000c08037981 */ /* 0x001ea2000c1e1900 */
[----:B------:R-:W-:Y:S01]  /*0a80*/  UISETP.NE.AND UP0, UPT, UR5, 0x1, UPT ;  /* 0x000000010500788c */ /* 0x000fe2000bf05270 */
[----:B--2---:R-:W-:-:S04]  /*0a90*/  FSETP.GT.AND P0, PT, |R3|, 9.9999999392252902908e-09, PT ;  /* 0x322bcc770300780b */ /* 0x004fc80003f04200 */
[----:B------:R-:W-:-:S04]  /*0aa0*/  SEL R13, R2, R13, P0 ;  /* 0x0000000d020d7207 */ /* 0x000fc80000000000 */
[----:B------:R-:W-:Y:S05]  /*0ab0*/  BRA.U !UP0, `(.L_x_3) ;  /* 0x0000000108207547 */ /* 0x000fea000b800000 */
[----:B------:R-:W-:Y:S01]  /*0ac0*/  UISETP.NE.AND UP0, UPT, UR5, 0x2, UPT ;  /* 0x000000020500788c */ /* 0x000fe2000bf05270 */
[----:B------:R-:W2:Y:S05]  /*0ad0*/  LDG.E R12, desc[UR12][R8.64+-0x4] ;  /* 0xfffffc0c080c7981 */ /* 0x000eaa000c1e1900 */
[----:B------:R-:W-:-:S13]  /*0ae0*/  PLOP3.LUT P2, PT, PT, PT, UP0, 0x80, 0x8 ;  /* 0x000000000008781c */ /* 0x000fda0003f4f008 */
[----:B------:R-:W3:Y:S01]  /*0af0*/  @P2 LDG.E R3, desc[UR12][R8.64+-0x8] ;  /* 0xfffff80c08032981 */ /* 0x000ee2000c1e1900 */
[----:B--2---:R-:W-:Y:S02]  /*0b00*/  FSETP.GT.AND P0, PT, |R12|, 9.9999999392252902908e-09, PT ;  /* 0x322bcc770c00780b */ /* 0x004fe40003f04200 */
[----:B---3--:R-:W-:-:S11]  /*0b10*/  FSETP.GT.AND P1, PT, |R3|, 9.9999999392252902908e-09, P2 ;  /* 0x322bcc770300780b */ /* 0x008fd60001724200 */
[C---:B------:R-:W-:Y:S02]  /*0b20*/  @P0 IADD3 R13, PT, PT, R2.reuse, -0x1, RZ ;  /* 0xffffffff020d0810 */ /* 0x040fe40007ffe0ff */
[----:B------:R-:W-:-:S07]  /*0b30*/  @P1 VIADD R13, R2, 0xfffffffe ;  /* 0xfffffffe020d1836 */ /* 0x000fce0000000000 */
.L_x_3:
[----:B------:R-:W-:Y:S01]  /*0b40*/  ISETP.LT.AND P0, PT, R13, UR8, PT ;  /* 0x000000080d007c0c */ /* 0x000fe2000bf01270 */
[----:B------:R-:W-:Y:S01]  /*0b50*/  BSSY.RECONVERGENT B0, `(.L_x_6) ;  /* 0x0000095000007945 */ /* 0x000fe20003800200 */
[----:B------:R-:W-:-:S11]  /*0b60*/  HFMA2 R18, -RZ, RZ, 0, 0 ;  /* 0x00000000ff127431 */ /* 0x000fd600000001ff */
[----:B------:R-:W-:Y:S05]  /*0b70*/  @!P0 BRA `(.L_x_7) ;  /* 0x0000000800488947 */ /* 0x000fea0003800000 */
[----:B------:R-:W1:Y:S01]  /*0b80*/  LDCU UR7, c[0x0][0x394] ;  /* 0x00007280ff0777ac */ /* 0x000e620008000800 */
[----:B------:R-:W-:Y:S01]  /*0b90*/  IADD3 R12, PT, PT, -R13, UR8, RZ ;  /* 0x000000080d0c7c10 */ /* 0x000fe2000fffe1ff */
[----:B------:R-:W-:Y:S01]  /*0ba0*/  BSSY.RECONVERGENT B1, `(.L_x_8) ;  /* 0x0000045000017945 */ /* 0x000fe20003800200 */
[----:B------:R-:W-:Y:S01]  /*0bb0*/  MOV R18, RZ ;  /* 0x000000ff00127202 */ /* 0x000fe20000000f00 */
[----:B------:R-:W-:Y:S01]  /*0bc0*/  IMAD.U32 R15, RZ, RZ, UR8 ;  /* 0x00000008ff0f7e24 */ /* 0x000fe2000f8e00ff */
[----:B------:R-:W-:-:S04]  /*0bd0*/  LOP3.LUT R21, R12, 0xf, RZ, 0xc0, !PT ;  /* 0x0000000f0c157812 */ /* 0x000fc800078ec0ff */
[----:B------:R-:W-:Y:S01]  /*0be0*/  ISETP.NE.AND P1, PT, R21, RZ, PT ;  /* 0x000000ff1500720c */ /* 0x000fe20003f25270 */
[----:B-1----:R-:W-:-:S05]  /*0bf0*/  IMAD.U32 R14, RZ, RZ, UR7 ;  /* 0x00000007ff0e7e24 */ /* 0x002fca000f8e00ff */
[----:B------:R-:W-:-:S04]  /*0c00*/  IADD3 R2, PT, PT, -R13, -0x3, R14 ;  /* 0xfffffffd0d027810 */ /* 0x000fc80007ffe10e */
[----:B------:R-:W-:-:S13]  /*0c10*/  ISETP.GE.U32.AND P0, PT, R2, 0xf, PT ;  /* 0x0000000f0200780c */ /* 0x000fda0003f06070 */
[----:B------:R-:W-:Y:S05]  /*0c20*/  @!P0 BRA `(.L_x_9) ;  /* 0x0000000000f08947 */ /* 0x000fea0003800000 */
[----:B------:R-:W1:Y:S01]  /*0c30*/  LDC R14, c[0x0][0x394] ;  /* 0x0000e500ff0e7b82 */ /* 0x000e620000000800 */
[----:B------:R-:W-:Y:S01]  /*0c40*/  LOP3.LUT R17, R12, 0xfffffff0, RZ, 0xc0, !PT ;  /* 0xfffffff00c117812 */ /* 0x000fe200078ec0ff */
[----:B------:R-:W-:Y:S01]  /*0c50*/  IMAD.MOV.U32 R18, RZ, RZ, RZ ;  /* 0x000000ffff127224 */ /* 0x000fe200078e00ff */
[----:B------:R-:W-:Y:S02]  /*0c60*/  MOV R16, RZ ;  /* 0x000000ff00107202 */ /* 0x000fe40000000f00 */
[----:B------:R-:W-:-:S07]  /*0c70*/  MOV R15, UR8 ;  /* 0x00000008000f7c02 */ /* 0x000fce0008000f00 */
.L_x_10:
[----:B-1----:R-:W-:Y:S02]  /*0c80*/  IMAD R9, R0, R14, R15 ;  /* 0x0000000e00097224 */ /* 0x002fe400078e020f */
[----:B------:R-:W-:-:S04]  /*0c90*/  IMAD.WIDE R2, R15, 0x4, R6 ;  /* 0x000000040f027825 */ /* 0x000fc800078e0206 */
[----:B------:R-:W-:Y:S01]  /*0ca0*/  IMAD.WIDE R8, R9, 0x4, R4 ;  /* 0x0000000409087825 */ /* 0x000fe200078e0204 */
[----:B0-----:R-:W2:Y:S04]  /*0cb0*/  LDG.E R22, desc[UR12][R2.64] ;  /* 0x0000000c02167981 */ /* 0x001ea8000c1e1900 */
[----:B------:R-:W2:Y:S04]  /*0cc0*/  LDG.E R23, desc[UR12][R8.64] ;  /* 0x0000000c08177981 */ /* 0x000ea8000c1e1900 */
[----:B------:R-:W3:Y:S04]  /*0cd0*/  LDG.E R24, desc[UR12][R2.64+-0x4] ;  /* 0xfffffc0c02187981 */ /* 0x000ee8000c1e1900 */
[----:B------:R-:W3:Y:S04]  /*0ce0*/  LDG.E R25, desc[UR12][R8.64+-0x4] ;  /* 0xfffffc0c08197981 */ /* 0x000ee8000c1e1900 */
[----:B------:R-:W4:Y:S04]  /*0cf0*/  LDG.E R20, desc[UR12][R2.64+-0x8] ;  /* 0xfffff80c02147981 */ /* 0x000f28000c1e1900 */
[----:B------:R-:W4:Y:S04]  /*0d00*/  LDG.E R19, desc[UR12][R8.64+-0x8] ;  /* 0xfffff80c08137981 */ /* 0x000f28000c1e1900 */
[----:B------:R-:W5:Y:S04]  /*0d10*/  LDG.E R27, desc[UR12][R8.64+-0x34] ;  /* 0xffffcc0c081b7981 */ /* 0x000f68000c1e1900 */
[----:B------:R-:W5:Y:S01]  /*0d20*/  LDG.E R29, desc[UR12][R8.64+-0x3c] ;  /* 0xffffc40c081d7981 */ /* 0x000f62000c1e1900 */
[----:B--2---:R-:W-:-:S03]  /*0d30*/  FFMA R22, R23, R22, R18 ;  /* 0x0000001617167223 */ /* 0x004fc60000000012 */
[----:B------:R-:W2:Y:S04]  /*0d40*/  LDG.E R23, desc[UR12][R8.64+-0xc] ;  /* 0xfffff40c08177981 */ /* 0x000ea8000c1e1900 */
[----:B------:R-:W5:Y:S01]  /*0d50*/  LDG.E R18, desc[UR12][R8.64+-0x14] ;  /* 0xffffec0c08127981 */ /* 0x000f62000c1e1900 */
[----:B---3--:R-:W-:-:S03]  /*0d60*/  FFMA R22, R25, R24, R22 ;  /* 0x0000001819167223 */ /* 0x008fc60000000016 */
[----:B------:R-:W2:Y:S04]  /*0d70*/  LDG.E R24, desc[UR12][R2.64+-0xc] ;  /* 0xfffff40c02187981 */ /* 0x000ea8000c1e1900 */
[----:B------:R-:W3:Y:S01]  /*0d80*/  LDG.E R25, desc[UR12][R8.64+-0x10] ;  /* 0xfffff00c08197981 */ /* 0x000ee2000c1e1900 */
[----:B----4-:R-:W-:-:S03]  /*0d90*/  FFMA R20, R19, R20, R22 ;  /* 0x0000001413147223 */ /* 0x010fc60000000016 */
[----:B------:R-:W3:Y:S04]  /*0da0*/  LDG.E R22, desc[UR12][R2.64+-0x10] ;  /* 0xfffff00c02167981 */ /* 0x000ee8000c1e1900 */
[----:B------:R-:W5:Y:S01]  /*0db0*/  LDG.E R19, desc[UR12][R2.64+-0x14] ;  /* 0xffffec0c02137981 */ /* 0x000f62000c1e1900 */
[----:B--2---:R-:W-:-:S03]  /*0dc0*/  FFMA R20, R23, R24, R20 ;  /* 0x0000001817147223 */ /* 0x004fc60000000014 */
[----:B------:R-:W2:Y:S04]  /*0dd0*/  LDG.E R24, desc[UR12][R2.64+-0x1c] ;  /* 0xffffe40c02187981 */ /* 0x000ea8000c1e1900 */
[----:B------:R-:W2:Y:S01]  /*0de0*/  LDG.E R23, desc[UR12][R8.64+-0x1c] ;  /* 0xffffe40c08177981 */ /* 0x000ea2000c1e1900 */
[----:B---3--:R-:W-:-:S03]  /*0df0*/  FFMA R25, R25, R22, R20 ;  /* 0x0000001619197223 */ /* 0x008fc60000000014 */
[----:B------:R-:W3:Y:S04]  /*0e00*/  LDG.E R22, desc[UR12][R2.64+-0x18] ;  /* 0xffffe80c02167981 */ /* 0x000ee8000c1e1900 */
[----:B------:R-:W3:Y:S01]  /*0e10*/  LDG.E R20, desc[UR12][R8.64+-0x18] ;  /* 0xffffe80c08147981 */ /* 0x000ee2000c1e1900 */
[----:B-----5:R-:W-:-:S03]  /*0e20*/  FFMA R25, R18, R19, R25 ;  /* 0x0000001312197223 */ /* 0x020fc60000000019 */
[----:B------:R-:W4:Y:S04]  /*0e30*/  LDG.E R19, desc[UR12][R2.64+-0x20] ;  /* 0xffffe00c02137981 */ /* 0x000f28000c1e1900 */
[----:B------:R-:W4:Y:S01]  /*0e40*/  LDG.E R18, desc[UR12][R8.64+-0x20] ;  /* 0xffffe00c08127981 */ /* 0x000f22000c1e1900 */
[----:B---3--:R-:W-:-:S03]  /*0e50*/  FFMA R20, R20, R22, R25 ;  /* 0x0000001614147223 */ /* 0x008fc60000000019 */
[----:B------:R-:W3:Y:S01]  /*0e60*/  LDG.E R22, desc[UR12][R2.64+-0x24] ;  /* 0xffffdc0c02167981 */ /* 0x000ee2000c1e1900 */
[----:B--2---:R-:W-:-:S03]  /*0e70*/  FFMA R23, R23, R24, R20 ;  /* 0x0000001817177223 */ /* 0x004fc60000000014 */
[----:B------:R-:W3:Y:S04]  /*0e80*/  LDG.E R20, desc[UR12][R8.64+-0x24] ;  /* 0xffffdc0c08147981 */ /* 0x000ee8000c1e1900 */
[----:B------:R-:W2:Y:S04]  /*0e90*/  LDG.E R24, desc[UR12][R2.64+-0x28] ;  /* 0xffffd80c02187981 */ /* 0x000ea8000c1e1900 */
[----:B------:R-:W2:Y:S01]  /*0ea0*/  LDG.E R25, desc[UR12][R8.64+-0x28] ;  /* 0xffffd80c08197981 */ /* 0x000ea2000c1e1900 */
[----:B----4-:R-:W-:-:S03]  /*0eb0*/  FFMA R23, R18, R19, R23 ;  /* 0x0000001312177223 */ /* 0x010fc60000000017 */
[----:B------:R-:W4:Y:S04]  /*0ec0*/  LDG.E R18, desc[UR12][R2.64+-0x2c] ;  /* 0xffffd40c02127981 */ /* 0x000f28000c1e1900 */
[----:B------:R-:W4:Y:S01]  /*0ed0*/  LDG.E R19, desc[UR12][R8.64+-0x2c] ;  /* 0xffffd40c08137981 */ /* 0x000f22000c1e1900 */
[----:B---3--:R-:W-:-:S03]  /*0ee0*/  FFMA R20, R20, R22, R23 ;  /* 0x0000001614147223 */ /* 0x008fc60000000017 */
[----:B------:R-:W3:Y:S04]  /*0ef0*/  LDG.E R23, desc[UR12][R2.64+-0x30] ;  /* 0xffffd00c02177981 */ /* 0x000ee8000c1e1900 */
[----:B------:R-:W5:Y:S01]  /*0f00*/  LDG.E R22, desc[UR12][R2.64+-0x34] ;  /* 0xffffcc0c02167981 */ /* 0x000f62000c1e1900 */
[----:B--2---:R-:W-:-:S03]  /*0f10*/  FFMA R24, R25, R24, R20 ;  /* 0x0000001819187223 */ /* 0x004fc60000000014 */
[----:B------:R-:W3:Y:S01]  /*0f20*/  LDG.E R20, desc[UR12][R8.64+-0x30] ;  /* 0xffffd00c08147981 */ /* 0x000ee2000c1e1900 */
[----:B----4-:R-:W-:-:S03]  /*0f30*/  FFMA R25, R19, R18, R24 ;  /* 0x0000001213197223 */ /* 0x010fc60000000018 */
[----:B------:R-:W2:Y:S04]  /*0f40*/  LDG.E R19, desc[UR12][R2.64+-0x38] ;  /* 0xffffc80c02137981 */ /* 0x000ea8000c1e1900 */
[----:B------:R-:W2:Y:S04]  /*0f50*/  LDG.E R18, desc[UR12][R8.64+-0x38] ;  /* 0xffffc80c08127981 */ /* 0x000ea8000c1e1900 */
[----:B------:R-:W4:Y:S01]  /*0f60*/  LDG.E R24, desc[UR12][R2.64+-0x3c] ;  /* 0xffffc40c02187981 */ /* 0x000f22000c1e1900 */
[----:B------:R-:W-:-:S05]  /*0f70*/  VIADD R16, R16, 0x10 ;  /* 0x0000001010107836 */ /* 0x000fca0000000000 */
[----:B------:R-:W-:Y:S02]  /*0f80*/  ISETP.NE.AND P0, PT, R16, R17, PT ;  /* 0x000000111000720c */ /* 0x000fe40003f05270 */
[----:B------:R-:W-:Y:S01]  /*0f90*/  IADD3 R15, PT, PT, R15, -0x10, RZ ;  /* 0xfffffff00f0f7810 */ /* 0x000fe20007ffe0ff */
[----:B---3--:R-:W-:-:S04]  /*0fa0*/  FFMA R20, R20, R23, R25 ;  /* 0x0000001714147223 */ /* 0x008fc80000000019 */
[----:B-----5:R-:W-:-:S04]  /*0fb0*/  FFMA R27, R27, R22, R20 ;  /* 0x000000161b1b7223 */ /* 0x020fc80000000014 */
[----:B--2---:R-:W-:-:S04]  /*0fc0*/  FFMA R18, R18, R19, R27 ;  /* 0x0000001312127223 */ /* 0x004fc8000000001b */
[----:B----4-:R-:W-:Y:S01]  /*0fd0*/  FFMA R18, R29, R24, R18 ;  /* 0x000000181d127223 */ /* 0x010fe20000000012 */
[----:B------:R-:W-:Y:S06]  /*0fe0*/  @P0 BRA `(.L_x_10) ;  /* 0xfffffffc00240947 */ /* 0x000fec000383ffff */
.L_x_9:
[----:B0-----:R-:W-:Y:S05]  /*0ff0*/  BSYNC.RECONVERGENT B1 ;  /* 0x0000000000017941 */ /* 0x001fea0003800200 */
.L_x_8:
[----:B------:R-:W-:Y:S05]  /*1000*/  @!P1 BRA `(.L_x_7) ;  /* 0x0000000400249947 */ /* 0x000fea0003800000 */
[----:B------:R-:W-:Y:S01]  /*1010*/  ISETP.GE.U32.AND P0, PT, R21, 0x8, PT ;  /* 0x000000081500780c */ /* 0x000fe20003f06070 */
[----:B------:R-:W-:Y:S01]  /*1020*/  BSSY.RECONVERGENT B1, `(.L_x_11) ;  /* 0x0000020000017945 */ /* 0x000fe20003800200 */
[----:B------:R-:W-:-:S04]  /*1030*/  LOP3.LUT R27, R12, 0x7, RZ, 0xc0, !PT ;  /* 0x000000070c1b7812 */ /* 0x000fc800078ec0ff */
[----:B------:R-:W-:-:S07]  /*1040*/  ISETP.NE.AND P1, PT, R27, RZ, PT ;  /* 0x000000ff1b00720c */ /* 0x000fce0003f25270 */
[----:B------:R-:W-:Y:S06]  /*1050*/  @!P0 BRA `(.L_x_12) ;  /* 0x0000000000708947 */ /* 0x000fec0003800000 */
[----:B------:R-:W-:Y:S02]  /*1060*/  IMAD R3, R0, R14, R15 ;  /* 0x0000000e00037224 */ /* 0x000fe400078e020f */
[----:B------:R-:W-:-:S04]  /*1070*/  IMAD.WIDE R8, R15, 0x4, R6 ;  /* 0x000000040f087825 */ /* 0x000fc800078e0206 */
[----:B------:R-:W-:Y:S01]  /*1080*/  IMAD.WIDE R2, R3, 0x4, R4 ;  /* 0x0000000403027825 */ /* 0x000fe200078e0204 */
[----:B------:R-:W2:Y:S04]  /*1090*/  LDG.E R20, desc[UR12][R8.64] ;  /* 0x0000000c08147981 */ /* 0x000ea8000c1e1900 */
[----:B------:R-:W2:Y:S04]  /*10a0*/  LDG.E R19, desc[UR12][R2.64] ;  /* 0x0000000c02137981 */ /* 0x000ea8000c1e1900 */
[----:B------:R-:W3:Y:S04]  /*10b0*/  LDG.E R22, desc[UR12][R8.64+-0x4] ;  /* 0xfffffc0c08167981 */ /* 0x000ee8000c1e1900 */
[----:B------:R-:W3:Y:S04]  /*10c0*/  LDG.E R21, desc[UR12][R2.64+-0x4] ;  /* 0xfffffc0c02157981 */ /* 0x000ee8000c1e1900 */
[----:B------:R-:W4:Y:S04]  /*10d0*/  LDG.E R16, desc[UR12][R8.64+-0x8] ;  /* 0xfffff80c08107981 */ /* 0x000f28000c1e1900 */
[----:B------:R-:W4:Y:S04]  /*10e0*/  LDG.E R17, desc[UR12][R2.64+-0x8] ;  /* 0xfffff80c02117981 */ /* 0x000f28000c1e1900 */
[----:B------:R-:W5:Y:S04]  /*10f0*/  LDG.E R23, desc[UR12][R8.64+-0x10] ;  /* 0xfffff00c08177981 */ /* 0x000f68000c1e1900 */
[----:B------:R-:W5:Y:S04]  /*1100*/  LDG.E R26, desc[UR12][R8.64+-0x14] ;  /* 0xffffec0c081a7981 */ /* 0x000f68000c1e1900 */
[----:B------:R-:W5:Y:S04]  /*1110*/  LDG.E R25, desc[UR12][R8.64+-0x18] ;  /* 0xffffe80c08197981 */ /* 0x000f68000c1e1900 */
[----:B------:R-:W5:Y:S04]  /*1120*/  LDG.E R24, desc[UR12][R2.64+-0x1c] ;  /* 0xffffe40c02187981 */ /* 0x000f68000c1e1900 */
[----:B------:R-:W5:Y:S01]  /*1130*/  LDG.E R29, desc[UR12][R8.64+-0x1c] ;  /* 0xffffe40c081d7981 */ /* 0x000f62000c1e1900 */
[----:B--2---:R-:W-:-:S03]  /*1140*/  FFMA R20, R19, R20, R18 ;  /* 0x0000001413147223 */ /* 0x004fc60000000012 */
[----:B------:R-:W2:Y:S04]  /*1150*/  LDG.E R18, desc[UR12][R8.64+-0xc] ;  /* 0xfffff40c08127981 */ /* 0x000ea8000c1e1900 */
[----:B------:R-:W2:Y:S01]  /*1160*/  LDG.E R19, desc[UR12][R2.64+-0xc] ;  /* 0xfffff40c02137981 */ /* 0x000ea2000c1e1900 */
[----:B---3--:R-:W-:-:S03]  /*1170*/  FFMA R28, R21, R22, R20 ;  /* 0x00000016151c7223 */ /* 0x008fc60000000014 */
[----:B------:R-:W5:Y:S04]  /*1180*/  LDG.E R22, desc[UR12][R2.64+-0x10] ;  /* 0xfffff00c02167981 */ /* 0x000f68000c1e1900 */
[----:B------:R-:W3:Y:S04]  /*1190*/  LDG.E R21, desc[UR12][R2.64+-0x14] ;  /* 0xffffec0c02157981 */ /* 0x000ee8000c1e1900 */
[----:B------:R-:W3:Y:S01]  /*11a0*/  LDG.E R20, desc[UR12][R2.64+-0x18] ;  /* 0xffffe80c02147981 */ /* 0x000ee2000c1e1900 */
[----:B----4-:R-:W-:Y:S01]  /*11b0*/  FFMA R16, R17, R16, R28 ;  /* 0x0000001011107223 */ /* 0x010fe2000000001c */
[----:B------:R-:W-:-:S03]  /*11c0*/  VIADD R15, R15, 0xfffffff8 ;  /* 0xfffffff80f0f7836 */ /* 0x000fc60000000000 */
[----:B--2---:R-:W-:-:S04]  /*11d0*/  FFMA R19, R19, R18, R16 ;  /* 0x0000001213137223 */ /* 0x004fc80000000010 */
[----:B-----5:R-:W-:-:S04]  /*11e0*/  FFMA R22, R22, R23, R19 ;  /* 0x0000001716167223 */ /* 0x020fc80000000013 */
[----:B---3--:R-:W-:-:S04]  /*11f0*/  FFMA R21, R21, R26, R22 ;  /* 0x0000001a15157223 */ /* 0x008fc80000000016 */
[----:B------:R-:W-:-:S04]  /*1200*/  FFMA R21, R20, R25, R21 ;  /* 0x0000001914157223 */ /* 0x000fc80000000015 */
[----:B------:R-:W-:-:S07]  /*1210*/  FFMA R18, R24, R29, R21 ;  /* 0x0000001d18127223 */ /* 0x000fce0000000015 */
.L_x_12:
[----:B------:R-:W-:Y:S05]  /*1220*/  BSYNC.RECONVERGENT B1 ;  /* 0x0000000000017941 */ /* 0x000fea0003800200 */
.L_x_11:
        /* <DEDUP_REMOVED lines=16> */
[----:B------:R-:W5:Y:S01]  /*1330*/  LDG.E R23, desc[UR12][R8.64+-0xc] ;  /* 0xfffff40c08177981 */ /* 0x000f62000c1e1900 */
[----:B------:R-:W-:Y:S01]  /*1340*/  IADD3 R15, PT, PT, R15, -0x4, RZ ;  /* 0xfffffffc0f0f7810 */ /* 0x000fe20007ffe0ff */
[----:B--2---:R-:W-:-:S04]  /*1350*/  FFMA R16, R17, R16, R18 ;  /* 0x0000001011107223 */ /* 0x004fc80000000012 */
[----:B---3--:R-:W-:-:S04]  /*1360*/  FFMA R16, R19, R20, R16 ;  /* 0x0000001413107223 */ /* 0x008fc80000000010 */
[----:B----4-:R-:W-:-:S04]  /*1370*/  FFMA R16, R21, R22, R16 ;  /* 0x0000001615107223 */ /* 0x010fc80000000010 */
[----:B-----5:R-:W-:-:S07]  /*1380*/  FFMA R18, R23, R24, R16 ;  /* 0x0000001817127223 */ /* 0x020fce0000000010 */
.L_x_14:
[----:B------:R-:W-:Y:S05]  /*1390*/  BSYNC.RECONVERGENT B1 ;  /* 0x0000000000017941 */ /* 0x000fea0003800200 */
.L_x_13:
[----:B------:R-:W-:Y:S05]  /*13a0*/  @!P1 BRA `(.L_x_7) ;  /* 0x00000000003c9947 */ /* 0x000fea0003800000 */
[----:B------:R-:W-:Y:S02]  /*13b0*/  IMAD R9, R0, R14, R15 ;  /* 0x0000000e00097224 */ /* 0x000fe400078e020f */
[----:B------:R-:W-:-:S04]  /*13c0*/  IMAD.WIDE R2, R15, 0x4, R6 ;  /* 0x000000040f027825 */ /* 0x000fc800078e0206 */
[----:B------:R-:W-:Y:S01]  /*13d0*/  IMAD.WIDE R8, R9, 0x4, R4 ;  /* 0x0000000409087825 */ /* 0x000fe200078e0204 */
[----:B------:R-:W2:Y:S04]  /*13e0*/  LDG.E R14, desc[UR12][R2.64] ;  /* 0x0000000c020e7981 */ /* 0x000ea8000c1e1900 */
[----:B------:R-:W2:Y:S01]  /*13f0*/  LDG.E R15, desc[UR12][R8.64] ;  /* 0x0000000c080f7981 */ /* 0x000ea2000c1e1900 */
[----:B------:R-:W-:Y:S01]  /*1400*/  ISETP.NE.AND P0, PT, R12, 0x1, PT ;  /* 0x000000010c00780c */ /* 0x000fe20003f05270 */
[----:B--2---:R-:W-:-:S12]  /*1410*/  FFMA R18, R15, R14, R18 ;  /* 0x0000000e0f127223 */ /* 0x004fd80000000012 */
[----:B------:R-:W-:Y:S05]  /*1420*/  @!P0 BRA `(.L_x_7) ;  /* 0x00000000001c8947 */ /* 0x000fea0003800000 */
[----:B------:R-:W-:Y:S01]  /*1430*/  ISETP.NE.AND P0, PT, R12, 0x2, PT ;  /* 0x000000020c00780c */ /* 0x000fe20003f05270 */
[----:B------:R-:W2:Y:S04]  /*1440*/  LDG.E R15, desc[UR12][R8.64+-0x4] ;  /* 0xfffffc0c080f7981 */ /* 0x000ea8000c1e1900 */
[----:B------:R-:W2:Y:S08]  /*1450*/  LDG.E R12, desc[UR12][R2.64+-0x4] ;  /* 0xfffffc0c020c7981 */ /* 0x000eb0000c1e1900 */
[----:B------:R-:W3:Y:S04]  /*1460*/  @P0 LDG.E R17, desc[UR12][R8.64+-0x8] ;  /* 0xfffff80c08110981 */ /* 0x000ee8000c1e1900 */
[----:B------:R-:W3:Y:S01]  /*1470*/  @P0 LDG.E R14, desc[UR12][R2.64+-0x8] ;  /* 0xfffff80c020e0981 */ /* 0x000ee2000c1e1900 */
[----:B--2---:R-:W-:-:S04]  /*1480*/  FFMA R18, R15, R12, R18 ;  /* 0x0000000c0f127223 */ /* 0x004fc80000000012 */
[----:B---3--:R-:W-:-:S07]  /*1490*/  @P0 FFMA R18, R17, R14, R18 ;  /* 0x0000000e11120223 */ /* 0x008fce0000000012 */
.L_x_7:
[----:B0-----:R-:W-:Y:S05]  /*14a0*/  BSYNC.RECONVERGENT B0 ;  /* 0x0000000000007941 */ /* 0x001fea0003800200 */
.L_x_6:
[----:B------:R-:W0:Y:S02]  /*14b0*/  LDCU UR7, c[0x0][0x394] ;  /* 0x00007280ff0777ac */ /* 0x000e240008000800 */
[----:B0-----:R-:W-:-:S04]  /*14c0*/  IMAD R9, R0, UR7, R13 ;  /* 0x0000000700097c24 */ /* 0x001fc8000f8e020d */
[----:B------:R-:W-:-:S04]  /*14d0*/  IMAD.WIDE R8, R9, 0x4, R4 ;  /* 0x0000000409087825 */ /* 0x000fc800078e0204 */
[----:B------:R-:W-:Y:S02]  /*14e0*/  IMAD R3, R10, UR7, RZ ;  /* 0x000000070a037c24 */ /* 0x000fe4000f8e02ff */
[----:B------:R-:W2:Y:S02]  /*14f0*/  LDG.E R9, desc[UR12][R8.64] ;  /* 0x0000000c08097981 */ /* 0x000ea4000c1e1900 */
[----:B------:R-:W-:-:S06]  /*1500*/  IMAD.WIDE R2, R3, 0x4, R4 ;  /* 0x0000000403027825 */ /* 0x000fcc00078e0204 */
[----:B------:R-:W3:Y:S01]  /*1510*/  LDG.E R3, desc[UR12][R2.64+-0x4] ;  /* 0xfffffc0c02037981 */ /* 0x000ee2000c1e1900 */
[----:B------:R-:W-:Y:S01]  /*1520*/  BSSY.RECONVERGENT B0, `(.L_x_15) ;  /* 0x000000d000007945 */ /* 0x000fe20003800200 */
[----:B--2---:R-:W0:Y:S01]  /*1530*/  MUFU.RCP R12, R9 ;  /* 0x00000009000c7308 */ /* 0x004e220000001000 */
[----:B---3--:R-:W-:-:S07]  /*1540*/  FADD R0, R3, -R18 ;  /* 0x8000001203007221 */ /* 0x008fce0000000000 */
[----:B------:R-:W1:Y:S01]  /*1550*/  FCHK P0, R0, R9 ;  /* 0x0000000900007302 */ /* 0x000e620000000000 */
[----:B0-----:R-:W-:-:S04]  /*1560*/  FFMA R13, -R9, R12, 1 ;  /* 0x3f800000090d7423 */ /* 0x001fc8000000010c */
[----:B------:R-:W-:-:S04]  /*1570*/  FFMA R13, R12, R13, R12 ;  /* 0x0000000d0c0d7223 */ /* 0x000fc8000000000c */
[----:B------:R-:W-:-:S04]  /*1580*/  FFMA R12, R0, R13, RZ ;  /* 0x0000000d000c7223 */ /* 0x000fc800000000ff */
[----:B------:R-:W-:-:S04]  /*1590*/  FFMA R14, -R9, R12, R0 ;  /* 0x0000000c090e7223 */ /* 0x000fc80000000100 */
[----:B------:R-:W-:Y:S01]  /*15a0*/  FFMA R13, R13, R14, R12 ;  /* 0x0000000e0d0d7223 */ /* 0x000fe2000000000c */
[----:B-1----:R-:W-:Y:S06]  /*15b0*/  @!P0 BRA `(.L_x_16) ;  /* 0x00000000000c8947 */ /* 0x002fec0003800000 */
[----:B------:R-:W-:Y:S01]  /*15c0*/  IMAD.MOV.U32 R3, RZ, RZ, R9 ;  /* 0x000000ffff037224 */ /* 0x000fe200078e0009 */
[----:B------:R-:W-:-:S07]  /*15d0*/  MOV R2, 0x15f0 ;  /* 0x000015f000027802 */ /* 0x000fce0000000f00 */
[----:B------:R-:W-:Y:S05]  /*15e0*/  CALL.REL.NOINC `($__internal_0_$__cuda_sm3x_div_rn_noftz_f32_slowpath) ;  /* 0x00000008001c7944 */ /* 0x000fea0003c00000 */
.L_x_16:
[----:B------:R-:W-:Y:S05]  /*15f0*/  BSYNC.RECONVERGENT B0 ;  /* 0x0000000000007941 */ /* 0x000fea0003800200 */
.L_x_15:
[----:B------:R-:W-:Y:S01]  /*1600*/  IMAD.WIDE.U32 R2, R11, 0x4, R6 ;  /* 0x000000040b027825 */ /* 0x000fe200078e0006 */
[----:B------:R-:W-:-:S04]  /*1610*/  ISETP.GT.U32.AND P0, PT, R10, 0x1, PT ;  /* 0x000000010a00780c */ /* 0x000fc80003f04070 */
[----:B------:R1:W-:Y:S09]  /*1620*/  STG.E desc[UR12][R2.64], R13 ;  /* 0x0000000d02007986 */ /* 0x0003f2000c10190c */
[----:B------:R-:W-:Y:S05]  /*1630*/  @P0 BRA `(.L_x_17) ;  /* 0xffffffec00100947 */ /* 0x000fea000383ffff */
[----:B------:R-:W-:Y:S05]  /*1640*/  EXIT ;  /* 0x000000000000794d */ /* 0x000fea0003800000 */
.L_x_0:
[----:B------:R-:W-:-:S03]  /*1650*/  ULOP3.LUT UP0, UR5, UR6, 0x3, URZ, 0xc0, !UPT ;  /* 0x0000000306057892 */ /* 0x000fc6000f80c0ff */
[----:B------:R-:W-:-:S06]  /*1660*/  UMOV UR6, UR8 ;  /* 0x0000000800067c82 */ /* 0x000fcc0008000000 */
[----:B------:R-:W-:Y:S05]  /*1670*/  BRA.U !UP0, `(.L_x_18) ;  /* 0x0000000108707547 */ /* 0x000fea000b800000 */
[----:B------:R-:W1:Y:S01]  /*1680*/  LDC R11, c[0x0][0x394] ;  /* 0x0000e500ff0b7b82 */ /* 0x000e620000000800 */
[----:B------:R-:W-:Y:S01]  /*1690*/  UMOV UR4, URZ ;  /* 0x000000ff00047c82 */ /* 0x000fe20008000000 */
[----:B------:R-:W-:-:S05]  /*16a0*/  UMOV UR6, UR8 ;  /* 0x0000000800067c82 */ /* 0x000fca0008000000 */
.L_x_21:
[----:B------:R-:W-:-:S06]  /*16b0*/  UIADD3 UR6, UPT, UPT, UR6, -0x1, URZ ;  /* 0xffffffff06067890 */ /* 0x000fcc000fffe0ff */
[----:B-12---:R-:W-:-:S04]  /*16c0*/  IMAD R3, R11, UR6, R11 ;  /* 0x000000060b037c24 */ /* 0x006fc8000f8e020b */
[----:B------:R-:W-:-:S05]  /*16d0*/  IMAD.WIDE R2, R3, 0x4, R4 ;  /* 0x0000000403027825 */ /* 0x000fca00078e0204 */
[----:B0-----:R-:W2:Y:S04]  /*16e0*/  LDG.E R13, desc[UR12][R2.64+-0x8] ;  /* 0xfffff80c020d7981 */ /* 0x001ea8000c1e1900 */
[----:B------:R-:W3:Y:S01]  /*16f0*/  LDG.E R0, desc[UR12][R2.64+-0x4] ;  /* 0xfffffc0c02007981 */ /* 0x000ee2000c1e1900 */
[----:B------:R-:W-:Y:S01]  /*1700*/  UIADD3 UR4, UPT, UPT, UR4, 0x1, URZ ;  /* 0x0000000104047890 */ /* 0x000fe2000fffe0ff */
[----:B------:R-:W-:Y:S03]  /*1710*/  BSSY.RECONVERGENT B0, `(.L_x_19) ;  /* 0x000000e000007945 */ /* 0x000fe60003800200 */
[----:B------:R-:W-:Y:S01]  /*1720*/  UISETP.NE.AND UP0, UPT, UR4, UR5, UPT ;  /* 0x000000050400728c */ /* 0x000fe2000bf05270 */
[----:B--2---:R-:W0:Y:S08]  /*1730*/  MUFU.RCP R8, R13 ;  /* 0x0000000d00087308 */ /* 0x004e300000001000 */
[----:B---3--:R-:W1:Y:S01]  /*1740*/  FCHK P0, R0, R13 ;  /* 0x0000000d00007302 */ /* 0x008e620000000000 */
[----:B0-----:R-:W-:-:S04]  /*1750*/  FFMA R9, -R13, R8, 1 ;  /* 0x3f8000000d097423 */ /* 0x001fc80000000108 */
[----:B------:R-:W-:-:S04]  /*1760*/  FFMA R9, R8, R9, R8 ;  /* 0x0000000908097223 */ /* 0x000fc80000000008 */
[----:B------:R-:W-:-:S04]  /*1770*/  FFMA R8, R0, R9, RZ ;  /* 0x0000000900087223 */ /* 0x000fc800000000ff */
[----:B------:R-:W-:-:S04]  /*1780*/  FFMA R10, -R13, R8, R0 ;  /* 0x000000080d0a7223 */ /* 0x000fc80000000100 */
[----:B------:R-:W-:Y:S01]  /*1790*/  FFMA R9, R9, R10, R8 ;  /* 0x0000000a09097223 */ /* 0x000fe20000000008 */
[----:B-1----:R-:W-:Y:S06]  /*17a0*/  @!P0 BRA `(.L_x_20) ;  /* 0x0000000000108947 */ /* 0x002fec0003800000 */
[----:B------:R-:W-:Y:S02]  /*17b0*/  MOV R3, R13 ;  /* 0x0000000d00037202 */ /* 0x000fe40000000f00 */
[----:B------:R-:W-:-:S07]  /*17c0*/  MOV R2, 0x17e0 ;  /* 0x000017e000027802 */ /* 0x000fce0000000f00 */
[----:B------:R-:W-:Y:S05]  /*17d0*/  CALL.REL.NOINC `($__internal_0_$__cuda_sm3x_div_rn_noftz_f32_slowpath) ;  /* 0x0000000400a07944 */ /* 0x000fea0003c00000 */
[----:B------:R-:W-:-:S07]  /*17e0*/  IMAD.MOV.U32 R9, RZ, RZ, R13 ;  /* 0x000000ffff097224 */ /* 0x000fce00078e000d */
.L_x_20:
[----:B------:R-:W-:Y:S05]  /*17f0*/  BSYNC.RECONVERGENT B0 ;  /* 0x0000000000007941 */ /* 0x000fea0003800200 */
.L_x_19:
[----:B------:R-:W-:-:S05]  /*1800*/  MOV R3, UR6 ;  /* 0x0000000600037c02 */ /* 0x000fca0008000f00 */
[----:B------:R-:W-:-:S05]  /*1810*/  IMAD.WIDE.U32 R2, R3, 0x4, R6 ;  /* 0x0000000403027825 */ /* 0x000fca00078e0006 */
[----:B------:R2:W-:Y:S01]  /*1820*/  STG.E desc[UR12][R2.64], R9 ;  /* 0x0000000902007986 */ /* 0x0005e2000c10190c */
[----:B------:R-:W-:Y:S05]  /*1830*/  BRA.U UP0, `(.L_x_21) ;  /* 0xfffffffd009c7547 */ /* 0x000fea000b83ffff */
.L_x_18:
[----:B------:R-:W1:Y:S01]  /*1840*/  LDC R0, c[0x0][0x390] ;  /* 0x0000e400ff007b82 */ /* 0x000e620000000800 */
[----:B------:R-:W3:Y:S01]  /*1850*/  LDCU UR7, c[0x0][0x394] ;  /* 0x00007280ff0777ac */ /* 0x000ee20008000800 */
[----:B-1----:R-:W-:-:S13]  /*1860*/  ISETP.GE.U32.AND P0, PT, R0, 0x4, PT ;  /* 0x000000040000780c */ /* 0x002fda0003f06070 */
[----:B0--3--:R-:W-:Y:S05]  /*1870*/  @!P0 EXIT ;  /* 0x000000000000894d */ /* 0x009fea0003800000 */
.L_x_30:
[----:B------:R-:W-:-:S06]  /*1880*/  UIMAD UR4, UR6, UR7, URZ ;  /* 0x00000007060472a4 */ /* 0x000fcc000f8e02ff */
[----:B0-2---:R-:W-:-:S04]  /*1890*/  IMAD.U32 R3, RZ, RZ, UR4 ;  /* 0x00000004ff037e24 */ /* 0x005fc8000f8e00ff */
[----:B------:R-:W-:-:S05]  /*18a0*/  IMAD.WIDE R2, R3, 0x4, R4 ;  /* 0x0000000403027825 */ /* 0x000fca00078e0204 */
[----:B------:R-:W2:Y:S04]  /*18b0*/  LDG.E R13, desc[UR12][R2.64+-0x8] ;  /* 0xfffff80c020d7981 */ /* 0x000ea8000c1e1900 */
[----:B------:R-:W3:Y:S01]  /*18c0*/  LDG.E R0, desc[UR12][R2.64+-0x4] ;  /* 0xfffffc0c02007981 */ /* 0x000ee2000c1e1900 */
[----:B------:R-:W-:Y:S01]  /*18d0*/  UIADD3 UR4, UPT, UPT, UR6, -0x1, URZ ;  /* 0xffffffff06047890 */ /* 0x000fe2000fffe0ff */
[----:B------:R-:W-:Y:S03]  /*18e0*/  BSSY.RECONVERGENT B0, `(.L_x_22) ;  /* 0x000000e000007945 */ /* 0x000fe60003800200 */
[----:B------:R-:W-:Y:S01]  /*18f0*/  UIMAD UR5, UR4, UR7, URZ ;  /* 0x00000007040572a4 */ /* 0x000fe2000f8e02ff */
        /* <DEDUP_REMOVED lines=12> */
.L_x_23:
[----:B------:R-:W-:Y:S05]  /*19c0*/  BSYNC.RECONVERGENT B0 ;  /* 0x0000000000007941 */ /* 0x000fea0003800200 */
.L_x_22:
[----:B------:R-:W-:Y:S01]  /*19d0*/  MOV R3, UR4 ;  /* 0x0000000400037c02 */ /* 0x000fe20008000f00 */
[----:B------:R-:W-:-:S04]  /*19e0*/  IMAD.U32 R9, RZ, RZ, UR5 ;  /* 0x00000005ff097e24 */ /* 0x000fc8000f8e00ff */
[----:B------:R-:W-:-:S04]  /*19f0*/  IMAD.WIDE.U32 R2, R3, 0x4, R6 ;  /* 0x0000000403027825 */ /* 0x000fc800078e0006 */
[----:B------:R-:W-:Y:S01]  /*1a00*/  IMAD.WIDE R8, R9, 0x4, R4 ;  /* 0x0000000409087825 */ /* 0x000fe200078e0204 */
[----:B------:R0:W-:Y:S04]  /*1a10*/  STG.E desc[UR12][R2.64], R11 ;  /* 0x0000000b02007986 */ /* 0x0001e8000c10190c */
[----:B------:R-:W2:Y:S04]  /*1a20*/  LDG.E R15, desc[UR12][R8.64+-0x8] ;  /* 0xfffff80c080f7981 */ /* 0x000ea8000c1e1900 */
[----:B------:R-:W3:Y:S01]  /*1a30*/  LDG.E R0, desc[UR12][R8.64+-0x4] ;  /* 0xfffffc0c08007981 */ /* 0x000ee2000c1e1900 */
[----:B------:R-:W-:Y:S01]  /*1a40*/  UIADD3 UR5, UPT, UPT, UR6, -0x2, URZ ;  /* 0xfffffffe06057890 */ /* 0x000fe2000fffe0ff */
[----:B------:R-:W-:Y:S03]  /*1a50*/  BSSY.RECONVERGENT B0, `(.L_x_24) ;  /* 0x000000d000007945 */ /* 0x000fe60003800200 */
[----:B------:R-:W-:Y:S01]  /*1a60*/  UIMAD UR4, UR5, UR7, URZ ;  /* 0x00000007050472a4 */ /* 0x000fe2000f8e02ff */
[----:B--2---:R-:W1:Y:S08]  /*1a70*/  MUFU.RCP R10, R15 ;  /* 0x0000000f000a7308 */ /* 0x004e700000001000 */
[----:B---3--:R-:W2:Y:S01]  /*1a80*/  FCHK P0, R0, R15 ;  /* 0x0000000f00007302 */ /* 0x008ea20000000000 */
[----:B-1----:R-:W-:-:S04]  /*1a90*/  FFMA R13, -R15, R10, 1 ;  /* 0x3f8000000f0d7423 */ /* 0x002fc8000000010a */
[----:B------:R-:W-:-:S04]  /*1aa0*/  FFMA R13, R10, R13, R10 ;  /* 0x0000000d0a0d7223 */ /* 0x000fc8000000000a */
[----:B------:R-:W-:-:S04]  /*1ab0*/  FFMA R10, R0, R13, RZ ;  /* 0x0000000d000a7223 */ /* 0x000fc800000000ff */
[----:B------:R-:W-:-:S04]  /*1ac0*/  FFMA R12, -R15, R10, R0 ;  /* 0x0000000a0f0c7223 */ /* 0x000fc80000000100 */
[----:B------:R-:W-:Y:S01]  /*1ad0*/  FFMA R13, R13, R12, R10 ;  /* 0x0000000c0d0d7223 */ /* 0x000fe2000000000a */
[----:B0-2---:R-:W-:Y:S06]  /*1ae0*/  @!P0 BRA `(.L_x_25) ;  /* 0x00000000000c8947 */ /* 0x005fec0003800000 */
[----:B------:R-:W-:Y:S02]  /*1af0*/  MOV R3, R15 ;  /* 0x0000000f00037202 */ /* 0x000fe40000000f00 */
[----:B------:R-:W-:-:S07]  /*1b00*/  MOV R2, 0x1b20 ;  /* 0x00001b2000027802 */ /* 0x000fce0000000f00 */
[----:B------:R-:W-:Y:S05]  /*1b10*/  CALL.REL.NOINC `($__internal_0_$__cuda_sm3x_div_rn_noftz_f32_slowpath) ;  /* 0x0000000000d07944 */ /* 0x000fea0003c00000 */
.L_x_25:
[----:B------:R-:W-:Y:S05]  /*1b20*/  BSYNC.RECONVERGENT B0 ;  /* 0x0000000000007941 */ /* 0x000fea0003800200 */
.L_x_24:
        /* <DEDUP_REMOVED lines=8> */
[----:B------:R-:W-:Y:S01]  /*1bb0*/  BSSY.RECONVERGENT B0, `(.L_x_26) ;  /* 0x000000e000007945 */ /* 0x000fe20003800200 */
[----:B------:R-:W-:Y:S01]  /*1bc0*/  UIADD3 UR4, UPT, UPT, UR4, -UR7, URZ ;  /* 0x8000000704047290 */ /* 0x000fe2000fffe0ff */
        /* <DEDUP_REMOVED lines=11> */
[----:B------:R-:W-:-:S07]  /*1c80*/  MOV R11, R13 ;  /* 0x0000000d000b7202 */ /* 0x000fce0000000f00 */
.L_x_27:
[----:B------:R-:W-:Y:S05]  /*1c90*/  BSYNC.RECONVERGENT B0 ;  /* 0x0000000000007941 */ /* 0x000fea0003800200 */
.L_x_26:
[----:B------:R-:W-:Y:S01]  /*1ca0*/  IMAD.U32 R3, RZ, RZ, UR5 ;  /* 0x00000005ff037e24 */ /* 0x000fe2000f8e00ff */
[----:B------:R-:W-:-:S03]  /*1cb0*/  MOV R9, UR4 ;  /* 0x0000000400097c02 */ /* 0x000fc60008000f00 */
[----:B------:R-:W-:-:S04]  /*1cc0*/  IMAD.WIDE.U32 R2, R3, 0x4, R6 ;  /* 0x0000000403027825 */ /* 0x000fc800078e0006 */
[----:B------:R-:W-:Y:S01]  /*1cd0*/  IMAD.WIDE R8, R9, 0x4, R4 ;  /* 0x0000000409087825 */ /* 0x000fe200078e0204 */
[----:B------:R0:W-:Y:S04]  /*1ce0*/  STG.E desc[UR12][R2.64], R11 ;  /* 0x0000000b02007986 */ /* 0x0001e8000c10190c */
[----:B------:R-:W2:Y:S04]  /*1cf0*/  LDG.E R15, desc[UR12][R8.64+-0x8] ;  /* 0xfffff80c080f7981 */ /* 0x000ea8000c1e1900 */
[----:B------:R-:W3:Y:S01]  /*1d00*/  LDG.E R0, desc[UR12][R8.64+-0x4] ;  /* 0xfffffc0c08007981 */ /* 0x000ee2000c1e1900 */
[----:B------:R-:W-:Y:S01]  /*1d10*/  UIADD3 UR4, UPT, UPT, UR6, -0x4, URZ ;  /* 0xfffffffc06047890 */ /* 0x000fe2000fffe0ff */
[----:B------:R-:W-:Y:S01]  /*1d20*/  BSSY.RECONVERGENT B0, `(.L_x_28) ;  /* 0x000000c000007945 */ /* 0x000fe20003800200 */
        /* <DEDUP_REMOVED lines=11> */
.L_x_29:
[----:B------:R-:W-:Y:S05]  /*1de0*/  BSYNC.RECONVERGENT B0 ;  /* 0x0000000000007941 */ /* 0x000fea0003800200 */
.L_x_28:
[----:B------:R-:W-:Y:S01]  /*1df0*/  IMAD.U32 R3, RZ, RZ, UR4 ;  /* 0x00000004ff037e24 */ /* 0x000fe2000f8e00ff */
[----:B------:R-:W-:-:S03]  /*1e00*/  UISETP.GT.AND UP0, UPT, UR6, 0x4, UPT ;  /* 0x000000040600788c */ /* 0x000fc6000bf04270 */
[----:B------:R-:W-:Y:S01]  /*1e10*/  IMAD.WIDE.U32 R2, R3, 0x4, R6 ;  /* 0x0000000403027825 */ /* 0x000fe200078e0006 */
[----:B------:R-:W-:-:S04]  /*1e20*/  UMOV UR6, UR4 ;  /* 0x0000000400067c82 */ /* 0x000fc80008000000 */
[----:B------:R0:W-:Y:S01]  /*1e30*/  STG.E desc[UR12][R2.64], R13 ;  /* 0x0000000d02007986 */ /* 0x0001e2000c10190c */
[----:B------:R-:W-:Y:S05]  /*1e40*/  BRA.U UP0, `(.L_x_30) ;  /* 0xfffffff9008c7547 */ /* 0x000fea000b83ffff */
[----:B------:R-:W-:Y:S05]  /*1e50*/  EXIT ;  /* 0x000000000000794d */ /* 0x000fea0003800000 */
        .weak           $__internal_0_$__cuda_sm3x_div_rn_noftz_f32_slowpath
        .type           $__internal_0_$__cuda_sm3x_div_rn_noftz_f32_slowpath,@function
        .size           $__internal_0_$__cuda_sm3x_div_rn_noftz_f32_slowpath,(.L_x_43 - $__internal_0_$__cuda_sm3x_div_rn_noftz_f32_slowpath)
$__internal_0_$__cuda_sm3x_div_rn_noftz_f32_slowpath:
[----:B------:R-:W-:Y:S01]  /*1e60*/  SHF.R.U32.HI R9, RZ, 0x17, R3 ;  /* 0x00000017ff097819 */ /* 0x000fe20000011603 */
[----:B------:R-:W-:Y:S01]  /*1e70*/  BSSY.RECONVERGENT B1, `(.L_x_31) ;  /* 0x0000062000017945 */ /* 0x000fe20003800200 */
[----:B------:R-:W-:Y:S02]  /*1e80*/  SHF.R.U32.HI R8, RZ, 0x17, R0 ;  /* 0x00000017ff087819 */ /* 0x000fe40000011600 */
[----:B------:R-:W-:Y:S02]  /*1e90*/  LOP3.LUT R9, R9, 0xff, RZ, 0xc0, !PT ;  /* 0x000000ff09097812 */ /* 0x000fe400078ec0ff */
[----:B------:R-:W-:Y:S02]  /*1ea0*/  LOP3.LUT R14, R8, 0xff, RZ, 0xc0, !PT ;  /* 0x000000ff080e7812 */ /* 0x000fe400078ec0ff */
[----:B------:R-:W-:Y:S02]  /*1eb0*/  IADD3 R13, PT, PT, R9, -0x1, RZ ;  /* 0xffffffff090d7810 */ /* 0x000fe40007ffe0ff */
[----:B------:R-:W-:-:S02]  /*1ec0*/  IADD3 R12, PT, PT, R14, -0x1, RZ ;  /* 0xffffffff0e0c7810 */ /* 0x000fc40007ffe0ff */
[----:B------:R-:W-:-:S04]  /*1ed0*/  ISETP.GT.U32.AND P0, PT, R13, 0xfd, PT ;  /* 0x000000fd0d00780c */ /* 0x000fc80003f04070 */
[----:B------:R-:W-:-:S13]  /*1ee0*/  ISETP.GT.U32.OR P0, PT, R12, 0xfd, P0 ;  /* 0x000000fd0c00780c */ /* 0x000fda0000704470 */
[----:B------:R-:W-:Y:S01]  /*1ef0*/  @!P0 IMAD.MOV.U32 R8, RZ, RZ, RZ ;  /* 0x000000ffff088224 */ /* 0x000fe200078e00ff */
[----:B------:R-:W-:Y:S06]  /*1f00*/  @!P0 BRA `(.L_x_32) ;  /* 0x00000000005c8947 */ /* 0x000fec0003800000 */
[----:B------:R-:W-:Y:S02]  /*1f10*/  FSETP.GTU.FTZ.AND P0, PT, |R0|, +INF , PT ;  /* 0x7f8000000000780b */ /* 0x000fe40003f1c200 */
[----:B------:R-:W-:-:S04]  /*1f20*/  FSETP.GTU.FTZ.AND P1, PT, |R3|, +INF , PT ;  /* 0x7f8000000300780b */ /* 0x000fc80003f3c200 */
[----:B------:R-:W-:-:S13]  /*1f30*/  PLOP3.LUT P0, PT, P0, P1, PT, 0xf8, 0x8f ;  /* 0x00000000008f781c */ /* 0x000fda0000703f70 */
[----:B------:R-:W-:Y:S05]  /*1f40*/  @P0 BRA `(.L_x_33) ;  /* 0x00000004004c0947 */ /* 0x000fea0003800000 */
[----:B------:R-:W-:-:S13]  /*1f50*/  LOP3.LUT P0, RZ, R3, 0x7fffffff, R0, 0xc8, !PT ;  /* 0x7fffffff03ff7812 */ /* 0x000fda000780c800 */
[----:B------:R-:W-:Y:S05]  /*1f60*/  @!P0 BRA `(.L_x_34) ;  /* 0x00000004003c8947 */ /* 0x000fea0003800000 */
[C---:B------:R-:W-:Y:S02]  /*1f70*/  FSETP.NEU.FTZ.AND P1, PT, |R0|.reuse, +INF , PT ;  /* 0x7f8000000000780b */ /* 0x040fe40003f3d200 */
[----:B------:R-:W-:Y:S02]  /*1f80*/  FSETP.NEU.FTZ.AND P2, PT, |R3|, +INF , PT ;  /* 0x7f8000000300780b */ /* 0x000fe40003f5d200 */
[----:B------:R-:W-:-:S11]  /*1f90*/  FSETP.NEU.FTZ.AND P0, PT, |R0|, +INF , PT ;  /* 0x7f8000000000780b */ /* 0x000fd60003f1d200 */
[----:B------:R-:W-:Y:S05]  /*1fa0*/  @!P2 BRA !P1, `(.L_x_34) ;  /* 0x00000004002ca947 */ /* 0x000fea0004800000 */
[----:B------:R-:W-:-:S04]  /*1fb0*/  LOP3.LUT P1, RZ, R0, 0x7fffffff, RZ, 0xc0, !PT ;  /* 0x7fffffff00ff7812 */ /* 0x000fc8000782c0ff */
[----:B------:R-:W-:-:S13]  /*1fc0*/  PLOP3.LUT P1, PT, P2, P1, PT, 0x2f, 0xf2 ;  /* 0x0000000000f2781c */ /* 0x000fda0001722577 */
[----:B------:R-:W-:Y:S05]  /*1fd0*/  @P1 BRA `(.L_x_35) ;  /* 0x0000000400181947 */ /* 0x000fea0003800000 */
[----:B------:R-:W-:-:S04]  /*1fe0*/  LOP3.LUT P1, RZ, R3, 0x7fffffff, RZ, 0xc0, !PT ;  /* 0x7fffffff03ff7812 */ /* 0x000fc8000782c0ff */
[----:B------:R-:W-:-:S13]  /*1ff0*/  PLOP3.LUT P0, PT, P0, P1, PT, 0x2f, 0xf2 ;  /* 0x0000000000f2781c */ /* 0x000fda0000702577 */
[----:B------:R-:W-:Y:S05]  /*2000*/  @P0 BRA `(.L_x_36) ;  /* 0x0000000400000947 */ /* 0x000fea0003800000 */
[----:B------:R-:W-:Y:S02]  /*2010*/  ISETP.GE.AND P0, PT, R12, RZ, PT ;  /* 0x000000ff0c00720c */ /* 0x000fe40003f06270 */
[----:B------:R-:W-:-:S11]  /*2020*/  ISETP.GE.AND P1, PT, R13, RZ, PT ;  /* 0x000000ff0d00720c */ /* 0x000fd60003f26270 */
[----:B------:R-:W-:Y:S01]  /*2030*/  @P0 MOV R8, RZ ;  /* 0x000000ff00080202 */ /* 0x000fe20000000f00 */
[----:B------:R-:W-:Y:S01]  /*2040*/  @!P0 FFMA R0, R0, 1.84467440737095516160e+19, RZ ;  /* 0x5f80000000008823 */ /* 0x000fe200000000ff */
[----:B------:R-:W-:Y:S01]  /*2050*/  @!P0 MOV R8, 0xffffffc0 ;  /* 0xffffffc000088802 */ /* 0x000fe20000000f00 */
[----:B------:R-:W-:-:S04]  /*2060*/  @!P1 FFMA R3, R3, 1.84467440737095516160e+19, RZ ;  /* 0x5f80000003039823 */ /* 0x000fc800000000ff */
[----:B------:R-:W-:-:S07]  /*2070*/  @!P1 VIADD R8, R8, 0x40 ;  /* 0x0000004008089836 */ /* 0x000fce0000000000 */
.L_x_32:
[----:B------:R-:W-:Y:S01]  /*2080*/  LEA R12, R9, 0xc0800000, 0x17 ;  /* 0xc0800000090c7811 */ /* 0x000fe200078eb8ff */
[----:B------:R-:W-:Y:S03]  /*2090*/  BSSY.RECONVERGENT B2, `(.L_x_37) ;  /* 0x0000036000027945 */ /* 0x000fe60003800200 */
[----:B------:R-:W-:Y:S02]  /*20a0*/  IADD3 R12, PT, PT, -R12, R3, RZ ;  /* 0x000000030c0c7210 */ /* 0x000fe40007ffe1ff */
[----:B------:R-:W-:Y:S02]  /*20b0*/  IADD3 R3, PT, PT, R14, -0x7f, RZ ;  /* 0xffffff810e037810 */ /* 0x000fe40007ffe0ff */
[----:B------:R-:W0:Y:S01]  /*20c0*/  MUFU.RCP R13, R12 ;  /* 0x0000000c000d7308 */ /* 0x000e220000001000 */
[----:B------:R-:W-:Y:S01]  /*20d0*/  FADD.FTZ R15, -R12, -RZ ;  /* 0x800000ff0c0f7221 */ /* 0x000fe20000010100 */
[C---:B------:R-:W-:Y:S01]  /*20e0*/  IADD3 R9, PT, PT, R3.reuse, 0x7f, -R9 ;  /* 0x0000007f03097810 */ /* 0x040fe20007ffe809 */
[----:B------:R-:W-:-:S04]  /*20f0*/  IMAD R0, R3, -0x800000, R0 ;  /* 0xff80000003007824 */ /* 0x000fc800078e0200 */
[----:B------:R-:W-:Y:S02]  /*2100*/  IMAD.IADD R9, R9, 0x1, R8 ;  /* 0x0000000109097824 */ /* 0x000fe400078e0208 */
[----:B0-----:R-:W-:-:S04]  /*2110*/  FFMA R14, R13, R15, 1 ;  /* 0x3f8000000d0e7423 */ /* 0x001fc8000000000f */
[----:B------:R-:W-:-:S04]  /*2120*/  FFMA R16, R13, R14, R13 ;  /* 0x0000000e0d107223 */ /* 0x000fc8000000000d */
[----:B------:R-:W-:-:S04]  /*2130*/  FFMA R13, R0, R16, RZ ;  /* 0x00000010000d7223 */ /* 0x000fc800000000ff */
[----:B------:R-:W-:-:S04]  /*2140*/  FFMA R14, R15, R13, R0 ;  /* 0x0000000d0f0e7223 */ /* 0x000fc80000000000 */
[----:B------:R-:W-:-:S04]  /*2150*/  FFMA R13, R16, R14, R13 ;  /* 0x0000000e100d7223 */ /* 0x000fc8000000000d */
[----:B------:R-:W-:-:S04]  /*2160*/  FFMA R14, R15, R13, R0 ;  /* 0x0000000d0f0e7223 */ /* 0x000fc80000000000 */
[----:B------:R-:W-:-:S05]  /*2170*/  FFMA R0, R16, R14, R13 ;  /* 0x0000000e10007223 */ /* 0x000fca000000000d */
[----:B------:R-:W-:-:S04]  /*2180*/  SHF.R.U32.HI R3, RZ, 0x17, R0 ;  /* 0x00000017ff037819 */ /* 0x000fc80000011600 */
[----:B------:R-:W-:-:S04]  /*2190*/  LOP3.LUT R3, R3, 0xff, RZ, 0xc0, !PT ;  /* 0x000000ff03037812 */ /* 0x000fc800078ec0ff */
[----:B------:R-:W-:-:S04]  /*21a0*/  IADD3 R15, PT, PT, R3, R9, RZ ;  /* 0x00000009030f7210 */ /* 0x000fc80007ffe0ff */
[----:B------:R-:W-:-:S04]  /*21b0*/  IADD3 R3, PT, PT, R15, -0x1, RZ ;  /* 0xffffffff0f037810 */ /* 0x000fc80007ffe0ff */
[----:B------:R-:W-:-:S13]  /*21c0*/  ISETP.GE.U32.AND P0, PT, R3, 0xfe, PT ;  /* 0x000000fe0300780c */ /* 0x000fda0003f06070 */
[----:B------:R-:W-:Y:S05]  /*21d0*/  @!P0 BRA `(.L_x_38) ;  /* 0x0000000000808947 */ /* 0x000fea0003800000 */
[----:B------:R-:W-:-:S13]  /*21e0*/  ISETP.GT.AND P0, PT, R15, 0xfe, PT ;  /* 0x000000fe0f00780c */ /* 0x000fda0003f04270 */
[----:B------:R-:W-:Y:S05]  /*21f0*/  @P0 BRA `(.L_x_39) ;  /* 0x00000000006c0947 */ /* 0x000fea0003800000 */
[----:B------:R-:W-:-:S13]  /*2200*/  ISETP.GE.AND P0, PT, R15, 0x1, PT ;  /* 0x000000010f00780c */ /* 0x000fda0003f06270 */
[----:B------:R-:W-:Y:S05]  /*2210*/  @P0 BRA `(.L_x_40) ;  /* 0x0000000000740947 */ /* 0x000fea0003800000 */
[----:B------:R-:W-:Y:S02]  /*2220*/  ISETP.GE.AND P0, PT, R15, -0x18, PT ;  /* 0xffffffe80f00780c */ /* 0x000fe40003f06270 */
[----:B------:R-:W-:-:S11]  /*2230*/  LOP3.LUT R0, R0, 0x80000000, RZ, 0xc0, !PT ;  /* 0x8000000000007812 */ /* 0x000fd600078ec0ff */
[----:B------:R-:W-:Y:S05]  /*2240*/  @!P0 BRA `(.L_x_40) ;  /* 0x0000000000688947 */ /* 0x000fea0003800000 */
[CCC-:B------:R-:W-:Y:S01]  /*2250*/  FFMA.RZ R3, R16.reuse, R14.reuse, R13.reuse ;  /* 0x0000000e10037223 */ /* 0x1c0fe2000000c00d */
[C---:B------:R-:W-:Y:S02]  /*2260*/  VIADD R12, R15.reuse, 0x20 ;  /* 0x000000200f0c7836 */ /* 0x040fe40000000000 */
[CCC-:B------:R-:W-:Y:S01]  /*2270*/  FFMA.RM R8, R16.reuse, R14.reuse, R13.reuse ;  /* 0x0000000e10087223 */ /* 0x1c0fe2000000400d */
[----:B------:R-:W-:Y:S02]  /*2280*/  ISETP.NE.AND P2, PT, R15, RZ, PT ;  /* 0x000000ff0f00720c */ /* 0x000fe40003f45270 */
[----:B------:R-:W-:Y:S01]  /*2290*/  LOP3.LUT R9, R3, 0x7fffff, RZ, 0xc0, !PT ;  /* 0x007fffff03097812 */ /* 0x000fe200078ec0ff */
[----:B------:R-:W-:Y:S01]  /*22a0*/  FFMA.RP R3, R16, R14, R13 ;  /* 0x0000000e10037223 */ /* 0x000fe2000000800d */
[----:B------:R-:W-:Y:S02]  /*22b0*/  ISETP.NE.AND P1, PT, R15, RZ, PT ;  /* 0x000000ff0f00720c */ /* 0x000fe40003f25270 */
[----:B------:R-:W-:-:S02]  /*22c0*/  LOP3.LUT R9, R9, 0x800000, RZ, 0xfc, !PT ;  /* 0x0080000009097812 */ /* 0x000fc400078efcff */
[----:B------:R-:W-:Y:S02]  /*22d0*/  IADD3 R13, PT, PT, -R15, RZ, RZ ;  /* 0x000000ff0f0d7210 */ /* 0x000fe40007ffe1ff */
[----:B------:R-:W-:Y:S02]  /*22e0*/  SHF.L.U32 R12, R9, R12, RZ ;  /* 0x0000000c090c7219 */ /* 0x000fe400000006ff */
[----:B------:R-:W-:Y:S02]  /*22f0*/  FSETP.NEU.FTZ.AND P0, PT, R3, R8, PT ;  /* 0x000000080300720b */ /* 0x000fe40003f1d000 */
[----:B------:R-:W-:Y:S02]  /*2300*/  SEL R8, R13, RZ, P2 ;  /* 0x000000ff0d087207 */ /* 0x000fe40001000000 */
[----:B------:R-:W-:Y:S02]  /*2310*/  ISETP.NE.AND P1, PT, R12, RZ, P1 ;  /* 0x000000ff0c00720c */ /* 0x000fe40000f25270 */
[----:B------:R-:W-:-:S02]  /*2320*/  SHF.R.U32.HI R8, RZ, R8, R9 ;  /* 0x00000008ff087219 */ /* 0x000fc40000011609 */
[----:B------:R-:W-:Y:S02]  /*2330*/  PLOP3.LUT P0, PT, P0, P1, PT, 0xf8, 0x8f ;  /* 0x00000000008f781c */ /* 0x000fe40000703f70 */
[----:B------:R-:W-:Y:S02]  /*2340*/  SHF.R.U32.HI R12, RZ, 0x1, R8 ;  /* 0x00000001ff0c7819 */ /* 0x000fe40000011608 */
[----:B------:R-:W-:-:S04]  /*2350*/  SEL R3, RZ, 0x1, !P0 ;  /* 0x00000001ff037807 */ /* 0x000fc80004000000 */
[----:B------:R-:W-:-:S04]  /*2360*/  LOP3.LUT R3, R3, 0x1, R12, 0xf8, !PT ;  /* 0x0000000103037812 */ /* 0x000fc800078ef80c */
[----:B------:R-:W-:-:S04]  /*2370*/  LOP3.LUT R3, R3, R8, RZ, 0xc0, !PT ;  /* 0x0000000803037212 */ /* 0x000fc800078ec0ff */
[----:B------:R-:W-:-:S04]  /*2380*/  IADD3 R3, PT, PT, R12, R3, RZ ;  /* 0x000000030c037210 */ /* 0x000fc80007ffe0ff */
[----:B------:R-:W-:Y:S01]  /*2390*/  LOP3.LUT R0, R3, R0, RZ, 0xfc, !PT ;  /* 0x0000000003007212 */ /* 0x000fe200078efcff */
[----:B------:R-:W-:Y:S06]  /*23a0*/  BRA `(.L_x_40) ;  /* 0x0000000000107947 */ /* 0x000fec0003800000 */
.L_x_39:
[----:B------:R-:W-:-:S04]  /*23b0*/  LOP3.LUT R0, R0, 0x80000000, RZ, 0xc0, !PT ;  /* 0x8000000000007812 */ /* 0x000fc800078ec0ff */
[----:B------:R-:W-:Y:S01]  /*23c0*/  LOP3.LUT R0, R0, 0x7f800000, RZ, 0xfc, !PT ;  /* 0x7f80000000007812 */ /* 0x000fe200078efcff */
[----:B------:R-:W-:Y:S06]  /*23d0*/  BRA `(.L_x_40) ;  /* 0x0000000000047947 */ /* 0x000fec0003800000 */
.L_x_38:
[----:B------:R-:W-:-:S07]  /*23e0*/  IMAD R0, R9, 0x800000, R0 ;  /* 0x0080000009007824 */ /* 0x000fce00078e0200 */
.L_x_40:
[----:B------:R-:W-:Y:S05]  /*23f0*/  BSYNC.RECONVERGENT B2 ;  /* 0x0000000000027941 */ /* 0x000fea0003800200 */
.L_x_37:
[----:B------:R-:W-:Y:S05]  /*2400*/  BRA `(.L_x_41) ;  /* 0x0000000000207947 */ /* 0x000fea0003800000 */
.L_x_36:
[----:B------:R-:W-:-:S04]  /*2410*/  LOP3.LUT R0, R3, 0x80000000, R0, 0x48, !PT ;  /* 0x8000000003007812 */ /* 0x000fc800078e4800 */
[----:B------:R-:W-:Y:S01]  /*2420*/  LOP3.LUT R0, R0, 0x7f800000, RZ, 0xfc, !PT ;  /* 0x7f80000000007812 */ /* 0x000fe200078efcff */
[----:B------:R-:W-:Y:S06]  /*2430*/  BRA `(.L_x_41) ;  /* 0x0000000000147947 */ /* 0x000fec0003800000 */
.L_x_35:
[----:B------:R-:W-:Y:S01]  /*2440*/  LOP3.LUT R0, R3, 0x80000000, R0, 0x48, !PT ;  /* 0x8000000003007812 */ /* 0x000fe200078e4800 */
[----:B------:R-:W-:Y:S06]  /*2450*/  BRA `(.L_x_41) ;  /* 0x00000000000c7947 */ /* 0x000fec0003800000 */
.L_x_34:
[----:B------:R-:W0:Y:S01]  /*2460*/  MUFU.RSQ R0, -QNAN ;  /* 0xffc0000000007908 */ /* 0x000e220000001400 */
[----:B------:R-:W-:Y:S05]  /*2470*/  BRA `(.L_x_41) ;  /* 0x0000000000047947 */ /* 0x000fea0003800000 */
.L_x_33:
[----:B------:R-:W-:-:S07]  /*2480*/  FADD.FTZ R0, R0, R3 ;  /* 0x0000000300007221 */ /* 0x000fce0000010000 */
.L_x_41:
[----:B------:R-:W-:Y:S05]  /*2490*/  BSYNC.RECONVERGENT B1 ;  /* 0x0000000000017941 */ /* 0x000fea0003800200 */
.L_x_31:
[----:B------:R-:W-:Y:S01]  /*24a0*/  HFMA2 R3, -RZ, RZ, 0, 0 ;  /* 0x00000000ff037431 */ /* 0x000fe200000001ff */
[----:B0-----:R-:W-:-:S03]  /*24b0*/  MOV R13, R0 ;  /* 0x00000000000d7202 */ /* 0x001fc60000000f00 */
[----:B------:R-:W-:Y:S05]  /*24c0*/  RET.REL.NODEC R2 `(back_substitution) ;  /* 0xffffffd802cc7950 */ /* 0x000fea0003c3ffff */
.L_x_42:
[----:B------:R-:W-:-:S00]  /*24d0*/  BRA `(.L_x_42) ;  /* 0xfffffffc00fc7947 */ /* 0x000fc0000383ffff */
[----:B------:R-:W-:-:S00]  /*24e0*/  NOP ;  /* 0x0000000000007918 */ /* 0x000fc00000000000 */
        /* <DEDUP_REMOVED lines=9> */
.L_x_43:


//--------------------- .nv.shared.reserved.0     --------------------------
	.section	.nv.shared.reserved.0,"aw",@nobits
	.weak		__nv_reservedSMEM_offset_0_alias
	.size		__nv_reservedSMEM_offset_0_alias, 0, 64
	.other		__nv_reservedSMEM_offset_0_alias,@"STO_CUDA_RESERVED_SHARED STV_DEFAULT"
__nv_reservedSMEM_offset_0_alias:
	.zero		0
	.zero		64


//--------------------- .nv.constant0.back_substitution --------------------------
	.section	.nv.constant0.back_substitution,"a",@progbits
	.sectionflags	@""
	.align	4
.nv.constant0.back_substitution:
	.zero		924


//--------------------- SYMBOLS --------------------------

	.type		.nv.reservedSmem.offset0,@object
	.size		.nv.reservedSmem.offset0,0x4
